// auto-generated by cutlass_sweep.epilogue — config: {"arch": "sm_100", "cluster_m": 2, "cluster_n": 1, "dtype": "e4m3", "fusion": "lincomb", "tile_k": 64, "tile_m": 256, "tile_n": 64}
#include "cutlass/cutlass.h"
#include "cutlass/gemm/collective/collective_builder.hpp"
#include "cutlass/gemm/device/gemm_universal_adapter.h"
#include "cutlass/gemm/kernel/gemm_universal.hpp"
#include "cutlass/epilogue/collective/collective_builder.hpp"
#include "cutlass/epilogue/fusion/operations.hpp"
#include "cutlass/epilogue/thread/activation.h"

using Elem = cutlass::float_e4m3_t;
using Acc  = float;
using TileShape    = cute::Shape<cute::_256, cute::_64, cute::_64>;
using ClusterShape = cute::Shape<cute::_2, cute::_1, cute::_1>;
using FusionOp     = cutlass::epilogue::fusion::LinearCombination<Elem, Acc>;

using CollectiveEpilogue = typename cutlass::epilogue::collective::CollectiveBuilder<
    cutlass::arch::Sm100, cutlass::arch::OpClassTensorOp,
    TileShape, ClusterShape,
    cutlass::epilogue::collective::EpilogueTileAuto,
    Acc, Acc,
    Elem, cutlass::layout::RowMajor, 128 / cutlass::sizeof_bits<Elem>::value,
    Elem, cutlass::layout::RowMajor, 128 / cutlass::sizeof_bits<Elem>::value,
    cutlass::epilogue::collective::EpilogueScheduleAuto,
    FusionOp
  >::CollectiveOp;

using CollectiveMainloop = typename cutlass::gemm::collective::CollectiveBuilder<
    cutlass::arch::Sm100, cutlass::arch::OpClassTensorOp,
    Elem, cutlass::layout::RowMajor, 128 / cutlass::sizeof_bits<Elem>::value,
    Elem, cutlass::layout::ColumnMajor, 128 / cutlass::sizeof_bits<Elem>::value,
    Acc,
    TileShape, ClusterShape,
    cutlass::gemm::collective::StageCountAutoCarveout<
        static_cast<int>(sizeof(typename CollectiveEpilogue::SharedStorage))>,
    cutlass::gemm::collective::KernelScheduleAuto
  >::CollectiveOp;

using GemmKernel = cutlass::gemm::kernel::GemmUniversal<
    cute::Shape<int,int,int,int>, CollectiveMainloop, CollectiveEpilogue>;
using Gemm = cutlass::gemm::device::GemmUniversalAdapter<GemmKernel>;

auto* _anchor = &cutlass::device_kernel<GemmKernel>;


// ===== COMPILED SASS (sm_100a) =====

	.target	sm_100a

	.elftype	@"ET_EXEC"


//--------------------- .note.nv.tkinfo           --------------------------
	.section	.note.nv.tkinfo,"",@"SHT_NOTE"
	.sectionflags	@"SHF_NOTE_NV_TKINFO"
	.tkinfo
        /*0018*/ 	.word	0x00000002
        /*0030*/ 	.string	""
        /*0030*/ 	.string	"ptxas"
        /*0030*/ 	.string	"Cuda compilation tools, release 13.0, V13.0.88"
        /*0030*/ 	.string	"Build cuda_13.0.r13.0/compiler.36424714_0"
        /*0030*/ 	.string	"-arch sm_100a -m 64 "



//--------------------- .note.nv.cuinfo           --------------------------
	.section	.note.nv.cuinfo,"",@"SHT_NOTE"
	.sectionflags	@"SHF_NOTE_NV_CUINFO"
        /*0018*/ 	.short	0x0002
        /*001a*/ 	.short	0x0064
        /*001c*/ 	.short	0x0082
	.zero		2


//--------------------- .nv.info                  --------------------------
	.section	.nv.info,"",@"SHT_CUDA_INFO"
	.align	4


	//----- nvinfo : EIATTR_REGCOUNT
	.align		4
        /*0000*/ 	.byte	0x04, 0x2f
        /*0002*/ 	.short	(.L_19 - .L_18)
	.align		4
.L_18:
        /*0004*/ 	.word	index@(_ZN7cutlass13device_kernelINS_4gemm6kernel13GemmUniversalIN4cute5tupleIJiiiiEEENS1_10collective13CollectiveMmaINS1_35MainloopSm100TmaUmmaWarpSpecializedILi20ELi2ELi4ENS5_IJNS4_1CILi2EEENSA_ILi1EEESC_EEEEENS5_IJNSA_ILi256EEENSA_ILi64EEESG_EEENS_12float_e4m3_tENS5_IJlSC_lEEESI_SJ_NS4_8TiledMMAINS4_8MMA_AtomIJNS4_10MMA_TraitsINS4_25SM100_MMA_F8F6F4_2x1SM_SSEJSI_SI_fSF_SG_NS4_17integral_constantINS4_4UMMA5MajorELSQ_0EEESR_NSO_INSP_7ScaleInELSS_0EEEST_EEEEEENS4_6LayoutINS5_IJSC_SC_SC_EEENS5_IJNSA_ILi0EEESY_SY_EEEEENS5_IJNS4_10UnderscoreES11_S11_EEEEENS4_18SM100_TMA_2SM_LOADENS4_14ComposedLayoutINS4_7SwizzleILi2ELi4ELi3EEENS4_18smem_ptr_flag_bitsILi8EEENSW_INS5_IJNSA_ILi8EEESG_EEENS5_IJSG_SC_EEEEEEEvNS4_8identityES14_S1E_vS1F_EENS_8epilogue10collective18CollectiveEpilogueINS1H_23Sm100TmaWarpSpecializedILi1ELi1ELi64ELb0ELb0EEEJNS5_IJNSA_ILi128EEESG_SG_EEENS5_IJNSW_IS1M_SC_EENSW_ISG_SC_EEEEESI_SJ_SI_SJ_NS1H_6fusion15FusionCallbacksIS1L_NS1R_17LinearCombinationISI_fSI_fLNS_15FloatRoundStyleE2EEES1N_S1Q_JEEENS4_5SM1004TMEM4LOAD26SM100_TMEM_LOAD_32dp32b64xENS4_13SM90_TMA_LOADES1E_NS4_39AutoVectorizingCopyWithAssumedAlignmentILi128EEENS4_14SM90_TMA_STOREES1E_S23_S23_EEEvvEEEEvNT_6ParamsE)
        /*0008*/ 	.word	0x000000c2


	//----- nvinfo : EIATTR_FRAME_SIZE
	.align		4
.L_19:
        /*000c*/ 	.byte	0x04, 0x11
        /*000e*/ 	.short	(.L_21 - .L_20)
	.align		4
.L_20:
        /*0010*/ 	.word	index@($__internal_2_$__cuda_sm10x_tcgen05_guardrail_trap_unallocated_columns_being_dealloced)
        /*0014*/ 	.word	0x00000000


	//----- nvinfo : EIATTR_FRAME_SIZE
	.align		4
.L_21:
        /*0018*/ 	.byte	0x04, 0x11
        /*001a*/ 	.short	(.L_23 - .L_22)
	.align		4
.L_22:
        /*001c*/ 	.word	index@($__internal_1_$__cuda_sm10x_tcgen05_guardrail_trap_phase_invalid_during_alloc)
        /*0020*/ 	.word	0x00000000


	//----- nvinfo : EIATTR_FRAME_SIZE
	.align		4
.L_23:
        /*0024*/ 	.byte	0x04, 0x11
        /*0026*/ 	.short	(.L_25 - .L_24)
	.align		4
.L_24:
        /*0028*/ 	.word	index@($__internal_0_$__cuda_sm10x_tcgen05_guardrail_trap_col_being_dealloced_not_returned_by_alloc)
        /*002c*/ 	.word	0x00000000


	//----- nvinfo : EIATTR_FRAME_SIZE
	.align		4
.L_25:
        /*0030*/ 	.byte	0x04, 0x11
        /*0032*/ 	.short	(.L_27 - .L_26)
	.align		4
.L_26:
        /*0034*/ 	.word	index@(_ZN7cutlass13device_kernelINS_4gemm6kernel13GemmUniversalIN4cute5tupleIJiiiiEEENS1_10collective13CollectiveMmaINS1_35MainloopSm100TmaUmmaWarpSpecializedILi20ELi2ELi4ENS5_IJNS4_1CILi2EEENSA_ILi1EEESC_EEEEENS5_IJNSA_ILi256EEENSA_ILi64EEESG_EEENS_12float_e4m3_tENS5_IJlSC_lEEESI_SJ_NS4_8TiledMMAINS4_8MMA_AtomIJNS4_10MMA_TraitsINS4_25SM100_MMA_F8F6F4_2x1SM_SSEJSI_SI_fSF_SG_NS4_17integral_constantINS4_4UMMA5MajorELSQ_0EEESR_NSO_INSP_7ScaleInELSS_0EEEST_EEEEEENS4_6LayoutINS5_IJSC_SC_SC_EEENS5_IJNSA_ILi0EEESY_SY_EEEEENS5_IJNS4_10UnderscoreES11_S11_EEEEENS4_18SM100_TMA_2SM_LOADENS4_14ComposedLayoutINS4_7SwizzleILi2ELi4ELi3EEENS4_18smem_ptr_flag_bitsILi8EEENSW_INS5_IJNSA_ILi8EEESG_EEENS5_IJSG_SC_EEEEEEEvNS4_8identityES14_S1E_vS1F_EENS_8epilogue10collective18CollectiveEpilogueINS1H_23Sm100TmaWarpSpecializedILi1ELi1ELi64ELb0ELb0EEEJNS5_IJNSA_ILi128EEESG_SG_EEENS5_IJNSW_IS1M_SC_EENSW_ISG_SC_EEEEESI_SJ_SI_SJ_NS1H_6fusion15FusionCallbacksIS1L_NS1R_17LinearCombinationISI_fSI_fLNS_15FloatRoundStyleE2EEES1N_S1Q_JEEENS4_5SM1004TMEM4LOAD26SM100_TMEM_LOAD_32dp32b64xENS4_13SM90_TMA_LOADES1E_NS4_39AutoVectorizingCopyWithAssumedAlignmentILi128EEENS4_14SM90_TMA_STOREES1E_S23_S23_EEEvvEEEEvNT_6ParamsE)
        /*0038*/ 	.word	0x00000000


	//----- nvinfo : EIATTR_MIN_STACK_SIZE
	.align		4
.L_27:
        /*003c*/ 	.byte	0x04, 0x12
        /*003e*/ 	.short	(.L_29 - .L_28)
	.align		4
.L_28:
        /*0040*/ 	.word	index@(_ZN7cutlass13device_kernelINS_4gemm6kernel13GemmUniversalIN4cute5tupleIJiiiiEEENS1_10collective13CollectiveMmaINS1_35MainloopSm100TmaUmmaWarpSpecializedILi20ELi2ELi4ENS5_IJNS4_1CILi2EEENSA_ILi1EEESC_EEEEENS5_IJNSA_ILi256EEENSA_ILi64EEESG_EEENS_12float_e4m3_tENS5_IJlSC_lEEESI_SJ_NS4_8TiledMMAINS4_8MMA_AtomIJNS4_10MMA_TraitsINS4_25SM100_MMA_F8F6F4_2x1SM_SSEJSI_SI_fSF_SG_NS4_17integral_constantINS4_4UMMA5MajorELSQ_0EEESR_NSO_INSP_7ScaleInELSS_0EEEST_EEEEEENS4_6LayoutINS5_IJSC_SC_SC_EEENS5_IJNSA_ILi0EEESY_SY_EEEEENS5_IJNS4_10UnderscoreES11_S11_EEEEENS4_18SM100_TMA_2SM_LOADENS4_14ComposedLayoutINS4_7SwizzleILi2ELi4ELi3EEENS4_18smem_ptr_flag_bitsILi8EEENSW_INS5_IJNSA_ILi8EEESG_EEENS5_IJSG_SC_EEEEEEEvNS4_8identityES14_S1E_vS1F_EENS_8epilogue10collective18CollectiveEpilogueINS1H_23Sm100TmaWarpSpecializedILi1ELi1ELi64ELb0ELb0EEEJNS5_IJNSA_ILi128EEESG_SG_EEENS5_IJNSW_IS1M_SC_EENSW_ISG_SC_EEEEESI_SJ_SI_SJ_NS1H_6fusion15FusionCallbacksIS1L_NS1R_17LinearCombinationISI_fSI_fLNS_15FloatRoundStyleE2EEES1N_S1Q_JEEENS4_5SM1004TMEM4LOAD26SM100_TMEM_LOAD_32dp32b64xENS4_13SM90_TMA_LOADES1E_NS4_39AutoVectorizingCopyWithAssumedAlignmentILi128EEENS4_14SM90_TMA_STOREES1E_S23_S23_EEEvvEEEEvNT_6ParamsE)
        /*0044*/ 	.word	0x00000000
.L_29:


//--------------------- .nv.compat                --------------------------
	.section	.nv.compat,"",@"SHT_CUDA_COMPAT_INFO"
	.align	4
        /*0000*/ 	.byte	0x02, 0x09, 0x01, 0x00, 0x02, 0x02, 0x02, 0x00, 0x02, 0x05, 0x05, 0x00, 0x03, 0x07, 0x01, 0x01
        /*0010*/ 	.byte	0x02, 0x03, 0x01, 0x00, 0x02, 0x06, 0x01, 0x00, 0x04, 0x0b, 0x08, 0x00, 0x09, 0x00, 0x00, 0x00
        /*0020*/ 	.byte	0x00, 0x00, 0x00, 0x00


//--------------------- .nv.info._ZN7cutlass13device_kernelINS_4gemm6kernel13GemmUniversalIN4cute5tupleIJiiiiEEENS1_10collective13CollectiveMmaINS1_35MainloopSm100TmaUmmaWarpSpecializedILi20ELi2ELi4ENS5_IJNS4_1CILi2EEENSA_ILi1EEESC_EEEEENS5_IJNSA_ILi256EEENSA_ILi64EEESG_EEENS_12float_e4m3_tENS5_IJlSC_lEEESI_SJ_NS4_8TiledMMAINS4_8MMA_AtomIJNS4_10MMA_TraitsINS4_25SM100_MMA_F8F6F4_2x1SM_SSEJSI_SI_fSF_SG_NS4_17integral_constantINS4_4UMMA5MajorELSQ_0EEESR_NSO_INSP_7ScaleInELSS_0EEEST_EEEEEENS4_6LayoutINS5_IJSC_SC_SC_EEENS5_IJNSA_ILi0EEESY_SY_EEEEENS5_IJNS4_10UnderscoreES11_S11_EEEEENS4_18SM100_TMA_2SM_LOADENS4_14ComposedLayoutINS4_7SwizzleILi2ELi4ELi3EEENS4_18smem_ptr_flag_bitsILi8EEENSW_INS5_IJNSA_ILi8EEESG_EEENS5_IJSG_SC_EEEEEEEvNS4_8identityES14_S1E_vS1F_EENS_8epilogue10collective18CollectiveEpilogueINS1H_23Sm100TmaWarpSpecializedILi1ELi1ELi64ELb0ELb0EEEJNS5_IJNSA_ILi128EEESG_SG_EEENS5_IJNSW_IS1M_SC_EENSW_ISG_SC_EEEEESI_SJ_SI_SJ_NS1H_6fusion15FusionCallbacksIS1L_NS1R_17LinearCombinationISI_fSI_fLNS_15FloatRoundStyleE2EEES1N_S1Q_JEEENS4_5SM1004TMEM4LOAD26SM100_TMEM_LOAD_32dp32b64xENS4_13SM90_TMA_LOADES1E_NS4_39AutoVectorizingCopyWithAssumedAlignmentILi128EEENS4_14SM90_TMA_STOREES1E_S23_S23_EEEvvEEEEvNT_6ParamsE --------------------------
	.section	.nv.info._ZN7cutlass13device_kernelINS_4gemm6kernel13GemmUniversalIN4cute5tupleIJiiiiEEENS1_10collective13CollectiveMmaINS1_35MainloopSm100TmaUmmaWarpSpecializedILi20ELi2ELi4ENS5_IJNS4_1CILi2EEENSA_ILi1EEESC_EEEEENS5_IJNSA_ILi256EEENSA_ILi64EEESG_EEENS_12float_e4m3_tENS5_IJlSC_lEEESI_SJ_NS4_8TiledMMAINS4_8MMA_AtomIJNS4_10MMA_TraitsINS4_25SM100_MMA_F8F6F4_2x1SM_SSEJSI_SI_fSF_SG_NS4_17integral_constantINS4_4UMMA5MajorELSQ_0EEESR_NSO_INSP_7ScaleInELSS_0EEEST_EEEEEENS4_6LayoutINS5_IJSC_SC_SC_EEENS5_IJNSA_ILi0EEESY_SY_EEEEENS5_IJNS4_10UnderscoreES11_S11_EEEEENS4_18SM100_TMA_2SM_LOADENS4_14ComposedLayoutINS4_7SwizzleILi2ELi4ELi3EEENS4_18smem_ptr_flag_bitsILi8EEENSW_INS5_IJNSA_ILi8EEESG_EEENS5_IJSG_SC_EEEEEEEvNS4_8identityES14_S1E_vS1F_EENS_8epilogue10collective18CollectiveEpilogueINS1H_23Sm100TmaWarpSpecializedILi1ELi1ELi64ELb0ELb0EEEJNS5_IJNSA_ILi128EEESG_SG_EEENS5_IJNSW_IS1M_SC_EENSW_ISG_SC_EEEEESI_SJ_SI_SJ_NS1H_6fusion15FusionCallbacksIS1L_NS1R_17LinearCombinationISI_fSI_fLNS_15FloatRoundStyleE2EEES1N_S1Q_JEEENS4_5SM1004TMEM4LOAD26SM100_TMEM_LOAD_32dp32b64xENS4_13SM90_TMA_LOADES1E_NS4_39AutoVectorizingCopyWithAssumedAlignmentILi128EEENS4_14SM90_TMA_STOREES1E_S23_S23_EEEvvEEEEvNT_6ParamsE,"",@"SHT_CUDA_INFO"
	.sectionflags	@""
	.align	4


	//----- nvinfo : EIATTR_CUDA_API_VERSION
	.align		4
        /*0000*/ 	.byte	0x04, 0x37
        /*0002*/ 	.short	(.L_31 - .L_30)
.L_30:
        /*0004*/ 	.word	0x00000082


	//----- nvinfo : EIATTR_KPARAM_INFO
	.align		4
.L_31:
        /*0008*/ 	.byte	0x04, 0x17
        /*000a*/ 	.short	(.L_33 - .L_32)
.L_32:
        /*000c*/ 	.word	0x00000000
        /*0010*/ 	.short	0x0000
        /*0012*/ 	.short	0x0000
        /*0014*/ 	.byte	0x00, 0xf0, 0x01, 0x20


	//----- nvinfo : EIATTR_AT_ENTRY_FRAGMENTS
	.align		4
.L_33:
        /*0018*/ 	.byte	0x04, 0x4f
        /*001a*/ 	.short	(.L_35 - .L_34)


	//   ....[0]....
.L_34:
        /*001c*/ 	.word	0x00000007


	//----- nvinfo : EIATTR_RESERVED_SMEM_USED
	.align		4
.L_35:
        /*0020*/ 	.byte	0x01, 0x41
	.zero		2


	//----- nvinfo : EIATTR_SPARSE_MMA_MASK
	.align		4
        /*0024*/ 	.byte	0x03, 0x50
        /*0026*/ 	.short	0x0000


	//----- nvinfo : EIATTR_TCGEN05_2CTA_USED
	.align		4
        /*0028*/ 	.byte	0x01, 0x52
	.zero		2


	//----- nvinfo : EIATTR_MAXREG_COUNT
	.align		4
        /*002c*/ 	.byte	0x03, 0x1b
        /*002e*/ 	.short	0x00ff


	//----- nvinfo : EIATTR_NUM_BARRIERS
	.align		4
        /*0030*/ 	.byte	0x02, 0x4c
        /*0032*/ 	.byte	0x07
	.zero		1


	//----- nvinfo : EIATTR_EXTERNS
	.align		4
        /*0034*/ 	.byte	0x04, 0x0f
        /*0036*/ 	.short	(.L_37 - .L_36)


	//   ....[0]....
	.align		4
.L_36:
        /*0038*/ 	.word	index@(__assertfail)


	//----- nvinfo : EIATTR_MERCURY_ISA_VERSION
	.align		4
.L_37:
        /*003c*/ 	.byte	0x03, 0x5f
        /*003e*/ 	.short	0x0101


	//----- nvinfo : EIATTR_INT_WARP_WIDE_INSTR_OFFSETS
	.align		4
        /*0040*/ 	.byte	0x04, 0x31
        /*0042*/ 	.short	(.L_39 - .L_38)


	//   ....[0]....
.L_38:
        /*0044*/ 	.word	0x00000ee0


	//   ....[1]....
        /*0048*/ 	.word	0x00000f80


	//   ....[2]....
        /*004c*/ 	.word	0x000022e0


	//   ....[3]....
        /*0050*/ 	.word	0x000049e0


	//   ....[4]....
        /*0054*/ 	.word	0x00004a00


	//   ....[5]....
        /*0058*/ 	.word	0x00004a30


	//   ....[6]....
        /*005c*/ 	.word	0x00005440


	//   ....[7]....
        /*0060*/ 	.word	0x00005560


	//----- nvinfo : EIATTR_COOP_GROUP_MASK_REGIDS
	.align		4
.L_39:
        /*0064*/ 	.byte	0x04, 0x29
        /*0066*/ 	.short	(.L_41 - .L_40)


	//   ....[0]....
.L_40:
        /*0068*/ 	.word	0xffffffff


	//   ....[1]....
        /*006c*/ 	.word	0xffffffff


	//   ....[2]....
        /*0070*/ 	.word	0xffffffff


	//   ....[3]....
        /*0074*/ 	.word	0xffffffff


	//   ....[4]....
        /*0078*/ 	.word	0xffffffff


	//   ....[5]....
        /*007c*/ 	.word	0xffffffff


	//   ....[6]....
        /*0080*/ 	.word	0xffffffff


	//   ....[7]....
        /*0084*/ 	.word	0xffffffff


	//   ....[8]....
        /*0088*/ 	.word	0xffffffff


	//   ....[9]....
        /*008c*/ 	.word	0xffffffff


	//   ....[10]....
        /*0090*/ 	.word	0xffffffff


	//   ....[11]....
        /*0094*/ 	.word	0xffffffff


	//   ....[12]....
        /*0098*/ 	.word	0xffffffff


	//   ....[13]....
        /*009c*/ 	.word	0xffffffff


	//----- nvinfo : EIATTR_COOP_GROUP_INSTR_OFFSETS
	.align		4
.L_41:
        /*00a0*/ 	.byte	0x04, 0x28
        /*00a2*/ 	.short	(.L_43 - .L_42)


	//   ....[0]....
.L_42:
        /*00a4*/ 	.word	0x000000c0


	//   ....[1]....
        /*00a8*/ 	.word	0x00000500


	//   ....[2]....
        /*00ac*/ 	.word	0x000008b0


	//   ....[3]....
        /*00b0*/ 	.word	0x000009e0


	//   ....[4]....
        /*00b4*/ 	.word	0x00000ad0


	//   ....[5]....
        /*00b8*/ 	.word	0x00000c30


	//   ....[6]....
        /*00bc*/ 	.word	0x00000dc0


	//   ....[7]....
        /*00c0*/ 	.word	0x00001000


	//   ....[8]....
        /*00c4*/ 	.word	0x000021c0


	//   ....[9]....
        /*00c8*/ 	.word	0x000038a0


	//   ....[10]....
        /*00cc*/ 	.word	0x00003d70


	//   ....[11]....
        /*00d0*/ 	.word	0x00003da0


	//   ....[12]....
        /*00d4*/ 	.word	0x000048e0


	//   ....[13]....
        /*00d8*/ 	.word	0x00004af0


	//----- nvinfo : EIATTR_VRC_CTA_INIT_COUNT
	.align		4
.L_43:
        /*00dc*/ 	.byte	0x02, 0x4a
        /*00de*/ 	.byte	0x80
	.zero		1


	//----- nvinfo : EIATTR_SYSCALL_OFFSETS
	.align		4
        /*00e0*/ 	.byte	0x04, 0x46
        /*00e2*/ 	.short	(.L_45 - .L_44)


	//   ....[0]....
.L_44:
        /*00e4*/ 	.word	0x00005f20


	//   ....[1]....
        /*00e8*/ 	.word	0x00006060


	//   ....[2]....
        /*00ec*/ 	.word	0x00006800


	//----- nvinfo : EIATTR_MBARRIER_INSTR_OFFSETS
	.align		4
.L_45:
        /*00f0*/ 	.byte	0x04, 0x39
        /*00f2*/ 	.short	(.L_47 - .L_46)


	//   ....[0]....
.L_46:
        /*00f4*/ 	.word	0x00000610
        /*00f8*/ 	.word	0x000000ff
        /*00fc*/ 	.word	0x00000000
        /*0100*/ 	.short	0x0100
        /*0102*/ 	.byte	0x08
	.zero		1


	//   ....[1]....
        /*0104*/ 	.word	0x00000620
        /*0108*/ 	.word	0x000000ff
        /*010c*/ 	.word	0x000000a0
        /*0110*/ 	.short	0x0100
        /*0112*/ 	.byte	0x08
	.zero		1


	//   ....[2]....
        /*0114*/ 	.word	0x00000630
        /*0118*/ 	.word	0x000000ff
        /*011c*/ 	.word	0x00000008
        /*0120*/ 	.short	0x0100
        /*0122*/ 	.byte	0x08
	.zero		1


	//   ....[3]....
        /*0124*/ 	.word	0x00000640
        /*0128*/ 	.word	0x000000ff
        /*012c*/ 	.word	0x000000a8
        /*0130*/ 	.short	0x0100
        /*0132*/ 	.byte	0x08
	.zero		1


	//   ....[4]....
        /*0134*/ 	.word	0x00000650
        /*0138*/ 	.word	0x000000ff
        /*013c*/ 	.word	0x00000010
        /*0140*/ 	.short	0x0100
        /*0142*/ 	.byte	0x08
	.zero		1


	//   ....[5]....
        /*0144*/ 	.word	0x00000660
        /*0148*/ 	.word	0x000000ff
        /*014c*/ 	.word	0x000000b0
        /*0150*/ 	.short	0x0100
        /*0152*/ 	.byte	0x08
	.zero		1


	//   ....[6]....
        /*0154*/ 	.word	0x00000670
        /*0158*/ 	.word	0x000000ff
        /*015c*/ 	.word	0x00000018
        /*0160*/ 	.short	0x0100
        /*0162*/ 	.byte	0x08
	.zero		1


	//   ....[7]....
        /*0164*/ 	.word	0x00000680
        /*0168*/ 	.word	0x000000ff
        /*016c*/ 	.word	0x000000b8
        /*0170*/ 	.short	0x0100
        /*0172*/ 	.byte	0x08
	.zero		1


	//   ....[8]....
        /*0174*/ 	.word	0x00000690
        /*0178*/ 	.word	0x000000ff
        /*017c*/ 	.word	0x00000020
        /*0180*/ 	.short	0x0100
        /*0182*/ 	.byte	0x08
	.zero		1


	//   ....[9]....
        /*0184*/ 	.word	0x000006a0
        /*0188*/ 	.word	0x000000ff
        /*018c*/ 	.word	0x000000c0
        /*0190*/ 	.short	0x0100
        /*0192*/ 	.byte	0x08
	.zero		1


	//   ....[10]....
        /*0194*/ 	.word	0x000006b0
        /*0198*/ 	.word	0x000000ff
        /*019c*/ 	.word	0x00000028
        /*01a0*/ 	.short	0x0100
        /*01a2*/ 	.byte	0x08
	.zero		1


	//   ....[11]....
        /*01a4*/ 	.word	0x000006c0
        /*01a8*/ 	.word	0x000000ff
        /*01ac*/ 	.word	0x000000c8
        /*01b0*/ 	.short	0x0100
        /*01b2*/ 	.byte	0x08
	.zero		1


	//   ....[12]....
        /*01b4*/ 	.word	0x000006d0
        /*01b8*/ 	.word	0x000000ff
        /*01bc*/ 	.word	0x00000030
        /*01c0*/ 	.short	0x0100
        /*01c2*/ 	.byte	0x08
	.zero		1


	//   ....[13]....
        /*01c4*/ 	.word	0x000006e0
        /*01c8*/ 	.word	0x000000ff
        /*01cc*/ 	.word	0x000000d0
        /*01d0*/ 	.short	0x0100
        /*01d2*/ 	.byte	0x08
	.zero		1


	//   ....[14]....
        /*01d4*/ 	.word	0x000006f0
        /*01d8*/ 	.word	0x000000ff
        /*01dc*/ 	.word	0x00000038
        /*01e0*/ 	.short	0x0100
        /*01e2*/ 	.byte	0x08
	.zero		1


	//   ....[15]....
        /*01e4*/ 	.word	0x00000700
        /*01e8*/ 	.word	0x000000ff
        /*01ec*/ 	.word	0x000000d8
        /*01f0*/ 	.short	0x0100
        /*01f2*/ 	.byte	0x08
	.zero		1


	//   ....[16]....
        /*01f4*/ 	.word	0x00000710
        /*01f8*/ 	.word	0x000000ff
        /*01fc*/ 	.word	0x00000040
        /*0200*/ 	.short	0x0100
        /*0202*/ 	.byte	0x08
	.zero		1


	//   ....[17]....
        /*0204*/ 	.word	0x00000720
        /*0208*/ 	.word	0x000000ff
        /*020c*/ 	.word	0x000000e0
        /*0210*/ 	.short	0x0100
        /*0212*/ 	.byte	0x08
	.zero		1


	//   ....[18]....
        /*0214*/ 	.word	0x00000730
        /*0218*/ 	.word	0x000000ff
        /*021c*/ 	.word	0x00000048
        /*0220*/ 	.short	0x0100
        /*0222*/ 	.byte	0x08
	.zero		1


	//   ....[19]....
        /*0224*/ 	.word	0x00000740
        /*0228*/ 	.word	0x000000ff
        /*022c*/ 	.word	0x000000e8
        /*0230*/ 	.short	0x0100
        /*0232*/ 	.byte	0x08
	.zero		1


	//   ....[20]....
        /*0234*/ 	.word	0x00000750
        /*0238*/ 	.word	0x000000ff
        /*023c*/ 	.word	0x00000050
        /*0240*/ 	.short	0x0100
        /*0242*/ 	.byte	0x08
	.zero		1


	//   ....[21]....
        /*0244*/ 	.word	0x00000760
        /*0248*/ 	.word	0x000000ff
        /*024c*/ 	.word	0x000000f0
        /*0250*/ 	.short	0x0100
        /*0252*/ 	.byte	0x08
	.zero		1


	//   ....[22]....
        /*0254*/ 	.word	0x00000770
        /*0258*/ 	.word	0x000000ff
        /*025c*/ 	.word	0x00000058
        /*0260*/ 	.short	0x0100
        /*0262*/ 	.byte	0x08
	.zero		1


	//   ....[23]....
        /*0264*/ 	.word	0x00000780
        /*0268*/ 	.word	0x000000ff
        /*026c*/ 	.word	0x000000f8
        /*0270*/ 	.short	0x0100
        /*0272*/ 	.byte	0x08
	.zero		1


	//   ....[24]....
        /*0274*/ 	.word	0x00000790
        /*0278*/ 	.word	0x000000ff
        /*027c*/ 	.word	0x00000060
        /*0280*/ 	.short	0x0100
        /*0282*/ 	.byte	0x08
	.zero		1


	//   ....[25]....
        /*0284*/ 	.word	0x000007a0
        /*0288*/ 	.word	0x000000ff
        /*028c*/ 	.word	0x00000100
        /*0290*/ 	.short	0x0100
        /*0292*/ 	.byte	0x08
	.zero		1


	//   ....[26]....
        /*0294*/ 	.word	0x000007b0
        /*0298*/ 	.word	0x000000ff
        /*029c*/ 	.word	0x00000068
        /*02a0*/ 	.short	0x0100
        /*02a2*/ 	.byte	0x08
	.zero		1


	//   ....[27]....
        /*02a4*/ 	.word	0x000007c0
        /*02a8*/ 	.word	0x000000ff
        /*02ac*/ 	.word	0x00000108
        /*02b0*/ 	.short	0x0100
        /*02b2*/ 	.byte	0x08
	.zero		1


	//   ....[28]....
        /*02b4*/ 	.word	0x000007d0
        /*02b8*/ 	.word	0x000000ff
        /*02bc*/ 	.word	0x00000070
        /*02c0*/ 	.short	0x0100
        /*02c2*/ 	.byte	0x08
	.zero		1


	//   ....[29]....
        /*02c4*/ 	.word	0x000007e0
        /*02c8*/ 	.word	0x000000ff
        /*02cc*/ 	.word	0x00000110
        /*02d0*/ 	.short	0x0100
        /*02d2*/ 	.byte	0x08
	.zero		1


	//   ....[30]....
        /*02d4*/ 	.word	0x000007f0
        /*02d8*/ 	.word	0x000000ff
        /*02dc*/ 	.word	0x00000078
        /*02e0*/ 	.short	0x0100
        /*02e2*/ 	.byte	0x08
	.zero		1


	//   ....[31]....
        /*02e4*/ 	.word	0x00000800
        /*02e8*/ 	.word	0x000000ff
        /*02ec*/ 	.word	0x00000118
        /*02f0*/ 	.short	0x0100
        /*02f2*/ 	.byte	0x08
	.zero		1


	//   ....[32]....
        /*02f4*/ 	.word	0x00000810
        /*02f8*/ 	.word	0x000000ff
        /*02fc*/ 	.word	0x00000080
        /*0300*/ 	.short	0x0100
        /*0302*/ 	.byte	0x08
	.zero		1


	//   ....[33]....
        /*0304*/ 	.word	0x00000820
        /*0308*/ 	.word	0x000000ff
        /*030c*/ 	.word	0x00000120
        /*0310*/ 	.short	0x0100
        /*0312*/ 	.byte	0x08
	.zero		1


	//   ....[34]....
        /*0314*/ 	.word	0x00000830
        /*0318*/ 	.word	0x000000ff
        /*031c*/ 	.word	0x00000088
        /*0320*/ 	.short	0x0100
        /*0322*/ 	.byte	0x08
	.zero		1


	//   ....[35]....
        /*0324*/ 	.word	0x00000840
        /*0328*/ 	.word	0x000000ff
        /*032c*/ 	.word	0x00000128
        /*0330*/ 	.short	0x0100
        /*0332*/ 	.byte	0x08
	.zero		1


	//   ....[36]....
        /*0334*/ 	.word	0x00000850
        /*0338*/ 	.word	0x000000ff
        /*033c*/ 	.word	0x00000090
        /*0340*/ 	.short	0x0100
        /*0342*/ 	.byte	0x08
	.zero		1


	//   ....[37]....
        /*0344*/ 	.word	0x00000860
        /*0348*/ 	.word	0x000000ff
        /*034c*/ 	.word	0x00000130
        /*0350*/ 	.short	0x0100
        /*0352*/ 	.byte	0x08
	.zero		1


	//   ....[38]....
        /*0354*/ 	.word	0x00000870
        /*0358*/ 	.word	0x000000ff
        /*035c*/ 	.word	0x00000098
        /*0360*/ 	.short	0x0100
        /*0362*/ 	.byte	0x08
	.zero		1


	//   ....[39]....
        /*0364*/ 	.word	0x00000880
        /*0368*/ 	.word	0x000000ff
        /*036c*/ 	.word	0x00000138
        /*0370*/ 	.short	0x0100
        /*0372*/ 	.byte	0x08
	.zero		1


	//   ....[40]....
        /*0374*/ 	.word	0x000009b0
        /*0378*/ 	.word	0x000000ff
        /*037c*/ 	.word	0x00000140
        /*0380*/ 	.short	0x0100
        /*0382*/ 	.byte	0x09
	.zero		1


	//   ....[41]....
        /*0384*/ 	.word	0x000009c0
        /*0388*/ 	.word	0x000000ff
        /*038c*/ 	.word	0x00000148
        /*0390*/ 	.short	0x0100
        /*0392*/ 	.byte	0x09
	.zero		1


	//   ....[42]....
        /*0394*/ 	.word	0x00000aa0
        /*0398*/ 	.word	0x000000ff
        /*039c*/ 	.word	0x00000150
        /*03a0*/ 	.short	0x0100
        /*03a2*/ 	.byte	0x08
	.zero		1


	//   ....[43]....
        /*03a4*/ 	.word	0x00000ab0
        /*03a8*/ 	.word	0x000000ff
        /*03ac*/ 	.word	0x00000158
        /*03b0*/ 	.short	0x0100
        /*03b2*/ 	.byte	0x08
	.zero		1


	//   ....[44]....
        /*03b4*/ 	.word	0x00000be0
        /*03b8*/ 	.word	0x000000ff
        /*03bc*/ 	.word	0x00000160
        /*03c0*/ 	.short	0x0100
        /*03c2*/ 	.byte	0x08
	.zero		1


	//   ....[45]....
        /*03c4*/ 	.word	0x00000bf0
        /*03c8*/ 	.word	0x000000ff
        /*03cc*/ 	.word	0x00000170
        /*03d0*/ 	.short	0x0100
        /*03d2*/ 	.byte	0x08
	.zero		1


	//   ....[46]....
        /*03d4*/ 	.word	0x00000c00
        /*03d8*/ 	.word	0x000000ff
        /*03dc*/ 	.word	0x00000168
        /*03e0*/ 	.short	0x0100
        /*03e2*/ 	.byte	0x08
	.zero		1


	//   ....[47]....
        /*03e4*/ 	.word	0x00000c10
        /*03e8*/ 	.word	0x000000ff
        /*03ec*/ 	.word	0x00000178
        /*03f0*/ 	.short	0x0100
        /*03f2*/ 	.byte	0x08
	.zero		1


	//   ....[48]....
        /*03f4*/ 	.word	0x00000d30
        /*03f8*/ 	.word	0x000000ff
        /*03fc*/ 	.word	0x00000180
        /*0400*/ 	.short	0x0100
        /*0402*/ 	.byte	0x09
	.zero		1


	//   ....[49]....
        /*0404*/ 	.word	0x00000d40
        /*0408*/ 	.word	0x000000ff
        /*040c*/ 	.word	0x000001a0
        /*0410*/ 	.short	0x0100
        /*0412*/ 	.byte	0x09
	.zero		1


	//   ....[50]....
        /*0414*/ 	.word	0x00000d50
        /*0418*/ 	.word	0x000000ff
        /*041c*/ 	.word	0x00000188
        /*0420*/ 	.short	0x0100
        /*0422*/ 	.byte	0x09
	.zero		1


	//   ....[51]....
        /*0424*/ 	.word	0x00000d60
        /*0428*/ 	.word	0x000000ff
        /*042c*/ 	.word	0x000001a8
        /*0430*/ 	.short	0x0100
        /*0432*/ 	.byte	0x09
	.zero		1


	//   ....[52]....
        /*0434*/ 	.word	0x00000d70
        /*0438*/ 	.word	0x000000ff
        /*043c*/ 	.word	0x00000190
        /*0440*/ 	.short	0x0100
        /*0442*/ 	.byte	0x09
	.zero		1


	//   ....[53]....
        /*0444*/ 	.word	0x00000d80
        /*0448*/ 	.word	0x000000ff
        /*044c*/ 	.word	0x000001b0
        /*0450*/ 	.short	0x0100
        /*0452*/ 	.byte	0x09
	.zero		1


	//   ....[54]....
        /*0454*/ 	.word	0x00000d90
        /*0458*/ 	.word	0x000000ff
        /*045c*/ 	.word	0x00000198
        /*0460*/ 	.short	0x0100
        /*0462*/ 	.byte	0x09
	.zero		1


	//   ....[55]....
        /*0464*/ 	.word	0x00000da0
        /*0468*/ 	.word	0x000000ff
        /*046c*/ 	.word	0x000001b8
        /*0470*/ 	.short	0x0100
        /*0472*/ 	.byte	0x09
	.zero		1


	//   ....[56]....
        /*0474*/ 	.word	0x00000e90
        /*0478*/ 	.word	0x000000ff
        /*047c*/ 	.word	0x000001c0
        /*0480*/ 	.short	0x0100
        /*0482*/ 	.byte	0x08
	.zero		1


	//   ....[57]....
        /*0484*/ 	.word	0x00000ea0
        /*0488*/ 	.word	0x000000ff
        /*048c*/ 	.word	0x000001d0
        /*0490*/ 	.short	0x0100
        /*0492*/ 	.byte	0x08
	.zero		1


	//   ....[58]....
        /*0494*/ 	.word	0x00000eb0
        /*0498*/ 	.word	0x000000ff
        /*049c*/ 	.word	0x000001c8
        /*04a0*/ 	.short	0x0100
        /*04a2*/ 	.byte	0x08
	.zero		1


	//   ....[59]....
        /*04a4*/ 	.word	0x00000ec0
        /*04a8*/ 	.word	0x000000ff
        /*04ac*/ 	.word	0x000001d8
        /*04b0*/ 	.short	0x0100
        /*04b2*/ 	.byte	0x08
	.zero		1


	//   ....[60]....
        /*04b4*/ 	.word	0x00000fb0
        /*04b8*/ 	.word	0x000000ff
        /*04bc*/ 	.word	0x000001e0
        /*04c0*/ 	.short	0x0100
        /*04c2*/ 	.byte	0x06
	.zero		1


	//   ....[61]....
        /*04c4*/ 	.word	0x000019c0
        /*04c8*/ 	.word	0x00000003
        /*04cc*/ 	.word	0x000001d0
        /*04d0*/ 	.short	0x010a
        /*04d2*/ 	.byte	0xff
	.zero		1


	//   ....[62]....
        /*04d4*/ 	.word	0x000019f0
        /*04d8*/ 	.word	0x00000003
        /*04dc*/ 	.word	0x000001c0
        /*04e0*/ 	.short	0x0101
        /*04e2*/ 	.byte	0xff
	.zero		1


	//   ....[63]....
        /*04e4*/ 	.word	0x00001af0
        /*04e8*/ 	.word	0x000000ff
        /*04ec*/ 	.word	0x000000a0
        /*04f0*/ 	.short	0x010a
        /*04f2*/ 	.byte	0x08
	.zero		1


	//   ....[64]....
        /*04f4*/ 	.word	0x00001bc0
        /*04f8*/ 	.word	0x000000ff
        /*04fc*/ 	.word	0x000000a0
        /*0500*/ 	.short	0x010a
        /*0502*/ 	.byte	0x21
	.zero		1


	//   ....[65]....
        /*0504*/ 	.word	0x00001d70
        /*0508*/ 	.word	0x000000ff
        /*050c*/ 	.word	0x000000a0
        /*0510*/ 	.short	0x010a
        /*0512*/ 	.byte	0x08
	.zero		1


	//   ....[66]....
        /*0514*/ 	.word	0x00001e70
        /*0518*/ 	.word	0x000000ff
        /*051c*/ 	.word	0x00000158
        /*0520*/ 	.short	0x0101
        /*0522*/ 	.byte	0x04
	.zero		1


	//   ....[67]....
        /*0524*/ 	.word	0x00001e90
        /*0528*/ 	.word	0x000000ff
        /*052c*/ 	.word	0x000000a0
        /*0530*/ 	.short	0x010a
        /*0532*/ 	.byte	0x08
	.zero		1


	//   ....[68]....
        /*0534*/ 	.word	0x00001f10
        /*0538*/ 	.word	0x000000ff
        /*053c*/ 	.word	0x000000a0
        /*0540*/ 	.short	0x010a
        /*0542*/ 	.byte	0x11
	.zero		1


	//   ....[69]....
        /*0544*/ 	.word	0x000020a0
        /*0548*/ 	.word	0x000000ff
        /*054c*/ 	.word	0x000000a0
        /*0550*/ 	.short	0x010a
        /*0552*/ 	.byte	0x08
	.zero		1


	//   ....[70]....
        /*0554*/ 	.word	0x000021f0
        /*0558*/ 	.word	0x00000002
        /*055c*/ 	.word	0x00000160
        /*0560*/ 	.short	0x010a
        /*0562*/ 	.byte	0xff
	.zero		1


	//   ....[71]....
        /*0564*/ 	.word	0x000022b0
        /*0568*/ 	.word	0x00000002
        /*056c*/ 	.word	0x00000000
        /*0570*/ 	.short	0x0101
        /*0572*/ 	.byte	0xff
	.zero		1


	//   ....[72]....
        /*0574*/ 	.word	0x00002810
        /*0578*/ 	.word	0x000000ff
        /*057c*/ 	.word	0x00000000
        /*0580*/ 	.short	0x010a
        /*0582*/ 	.byte	0x05
	.zero		1


	//   ....[73]....
        /*0584*/ 	.word	0x000028a0
        /*0588*/ 	.word	0x000000ff
        /*058c*/ 	.word	0x00000000
        /*0590*/ 	.short	0x010a
        /*0592*/ 	.byte	0x05
	.zero		1


	//   ....[74]....
        /*0594*/ 	.word	0x00002930
        /*0598*/ 	.word	0x000000ff
        /*059c*/ 	.word	0x00000000
        /*05a0*/ 	.short	0x010a
        /*05a2*/ 	.byte	0x05
	.zero		1


	//   ....[75]....
        /*05a4*/ 	.word	0x000029c0
        /*05a8*/ 	.word	0x000000ff
        /*05ac*/ 	.word	0x00000000
        /*05b0*/ 	.short	0x010a
        /*05b2*/ 	.byte	0x05
	.zero		1


	//   ....[76]....
        /*05b4*/ 	.word	0x00002a50
        /*05b8*/ 	.word	0x000000ff
        /*05bc*/ 	.word	0x00000000
        /*05c0*/ 	.short	0x010a
        /*05c2*/ 	.byte	0x05
	.zero		1


	//   ....[77]....
        /*05c4*/ 	.word	0x00002ae0
        /*05c8*/ 	.word	0x000000ff
        /*05cc*/ 	.word	0x00000000
        /*05d0*/ 	.short	0x010a
        /*05d2*/ 	.byte	0x05
	.zero		1


	//   ....[78]....
        /*05d4*/ 	.word	0x00002b70
        /*05d8*/ 	.word	0x000000ff
        /*05dc*/ 	.word	0x00000000
        /*05e0*/ 	.short	0x010a
        /*05e2*/ 	.byte	0x05
	.zero		1


	//   ....[79]....
        /*05e4*/ 	.word	0x00002c00
        /*05e8*/ 	.word	0x000000ff
        /*05ec*/ 	.word	0x00000000
        /*05f0*/ 	.short	0x010a
        /*05f2*/ 	.byte	0x05
	.zero		1


	//   ....[80]....
        /*05f4*/ 	.word	0x00002c90
        /*05f8*/ 	.word	0x000000ff
        /*05fc*/ 	.word	0x00000000
        /*0600*/ 	.short	0x010a
        /*0602*/ 	.byte	0x05
	.zero		1


	//   ....[81]....
        /*0604*/ 	.word	0x00002d20
        /*0608*/ 	.word	0x000000ff
        /*060c*/ 	.word	0x00000000
        /*0610*/ 	.short	0x010a
        /*0612*/ 	.byte	0x05
	.zero		1


	//   ....[82]....
        /*0614*/ 	.word	0x00002db0
        /*0618*/ 	.word	0x000000ff
        /*061c*/ 	.word	0x00000000
        /*0620*/ 	.short	0x010a
        /*0622*/ 	.byte	0x05
	.zero		1


	//   ....[83]....
        /*0624*/ 	.word	0x00002e40
        /*0628*/ 	.word	0x000000ff
        /*062c*/ 	.word	0x00000000
        /*0630*/ 	.short	0x010a
        /*0632*/ 	.byte	0x05
	.zero		1


	//   ....[84]....
        /*0634*/ 	.word	0x00002ed0
        /*0638*/ 	.word	0x000000ff
        /*063c*/ 	.word	0x00000000
        /*0640*/ 	.short	0x010a
        /*0642*/ 	.byte	0x05
	.zero		1


	//   ....[85]....
        /*0644*/ 	.word	0x00002f60
        /*0648*/ 	.word	0x000000ff
        /*064c*/ 	.word	0x00000000
        /*0650*/ 	.short	0x010a
        /*0652*/ 	.byte	0x05
	.zero		1


	//   ....[86]....
        /*0654*/ 	.word	0x00002ff0
        /*0658*/ 	.word	0x000000ff
        /*065c*/ 	.word	0x00000000
        /*0660*/ 	.short	0x010a
        /*0662*/ 	.byte	0x05
	.zero		1


	//   ....[87]....
        /*0664*/ 	.word	0x00003080
        /*0668*/ 	.word	0x000000ff
        /*066c*/ 	.word	0x00000000
        /*0670*/ 	.short	0x010a
        /*0672*/ 	.byte	0x05
	.zero		1


	//   ....[88]....
        /*0674*/ 	.word	0x00003110
        /*0678*/ 	.word	0x000000ff
        /*067c*/ 	.word	0x00000000
        /*0680*/ 	.short	0x010a
        /*0682*/ 	.byte	0x05
	.zero		1


	//   ....[89]....
        /*0684*/ 	.word	0x000031a0
        /*0688*/ 	.word	0x000000ff
        /*068c*/ 	.word	0x00000000
        /*0690*/ 	.short	0x010a
        /*0692*/ 	.byte	0x05
	.zero		1


	//   ....[90]....
        /*0694*/ 	.word	0x00003230
        /*0698*/ 	.word	0x000000ff
        /*069c*/ 	.word	0x00000000
        /*06a0*/ 	.short	0x010a
        /*06a2*/ 	.byte	0x05
	.zero		1


	//   ....[91]....
        /*06a4*/ 	.word	0x000032d0
        /*06a8*/ 	.word	0x00000000
        /*06ac*/ 	.word	0x00000000
        /*06b0*/ 	.short	0x010a
        /*06b2*/ 	.byte	0xff
	.zero		1


	//   ....[92]....
        /*06b4*/ 	.word	0x00003400
        /*06b8*/ 	.word	0x00000000
        /*06bc*/ 	.word	0x000001c0
        /*06c0*/ 	.short	0x010a
        /*06c2*/ 	.byte	0xff
	.zero		1


	//   ....[93]....
        /*06c4*/ 	.word	0x00003470
        /*06c8*/ 	.word	0x00000004
        /*06cc*/ 	.word	0x00000000
        /*06d0*/ 	.short	0x0101
        /*06d2*/ 	.byte	0xff
	.zero		1


	//   ....[94]....
        /*06d4*/ 	.word	0x00003490
        /*06d8*/ 	.word	0x000000ff
        /*06dc*/ 	.word	0x00000170
        /*06e0*/ 	.short	0x010a
        /*06e2*/ 	.byte	0x05
	.zero		1


	//   ....[95]....
        /*06e4*/ 	.word	0x000035b0
        /*06e8*/ 	.word	0x00000000
        /*06ec*/ 	.word	0x00000160
        /*06f0*/ 	.short	0x010a
        /*06f2*/ 	.byte	0xff
	.zero		1


	//   ....[96]....
        /*06f4*/ 	.word	0x000036b0
        /*06f8*/ 	.word	0x00000000
        /*06fc*/ 	.word	0x00000000
        /*0700*/ 	.short	0x0101
        /*0702*/ 	.byte	0xff
	.zero		1


	//   ....[97]....
        /*0704*/ 	.word	0x00003740
        /*0708*/ 	.word	0x000000ff
        /*070c*/ 	.word	0x00000170
        /*0710*/ 	.short	0x0106
        /*0712*/ 	.byte	0x05
	.zero		1


	//   ....[98]....
        /*0714*/ 	.word	0x00003760
        /*0718*/ 	.word	0x000000ff
        /*071c*/ 	.word	0x00000170
        /*0720*/ 	.short	0x010a
        /*0722*/ 	.byte	0x05
	.zero		1


	//   ....[99]....
        /*0724*/ 	.word	0x000037f0
        /*0728*/ 	.word	0x000000ff
        /*072c*/ 	.word	0x00000170
        /*0730*/ 	.short	0x0106
        /*0732*/ 	.byte	0x04
	.zero		1


	//   ....[100]....
        /*0734*/ 	.word	0x00003830
        /*0738*/ 	.word	0x00000000
        /*073c*/ 	.word	0x00000170
        /*0740*/ 	.short	0x010a
        /*0742*/ 	.byte	0xff
	.zero		1


	//   ....[101]....
        /*0744*/ 	.word	0x00003a70
        /*0748*/ 	.word	0x000000ff
        /*074c*/ 	.word	0x00000008
        /*0750*/ 	.short	0x010a
        /*0752*/ 	.byte	0x06
	.zero		1


	//   ....[102]....
        /*0754*/ 	.word	0x00003a90
        /*0758*/ 	.word	0x000000ff
        /*075c*/ 	.word	0x00000008
        /*0760*/ 	.short	0x010a
        /*0762*/ 	.byte	0x06
	.zero		1


	//   ....[103]....
        /*0764*/ 	.word	0x00003c20
        /*0768*/ 	.word	0x000000ff
        /*076c*/ 	.word	0x00000008
        /*0770*/ 	.short	0x010a
        /*0772*/ 	.byte	0x06
	.zero		1


	//   ....[104]....
        /*0774*/ 	.word	0x00003c40
        /*0778*/ 	.word	0x000000ff
        /*077c*/ 	.word	0x00000008
        /*0780*/ 	.short	0x010a
        /*0782*/ 	.byte	0x06
	.zero		1


	//   ....[105]....
        /*0784*/ 	.word	0x00003d00
        /*0788*/ 	.word	0x000000ff
        /*078c*/ 	.word	0x00000000
        /*0790*/ 	.short	0x0101
        /*0792*/ 	.byte	0x07
	.zero		1


	//   ....[106]....
        /*0794*/ 	.word	0x00004000
        /*0798*/ 	.word	0x00000000
        /*079c*/ 	.word	0x00000160
        /*07a0*/ 	.short	0x010a
        /*07a2*/ 	.byte	0xff
	.zero		1


	//   ....[107]....
        /*07a4*/ 	.word	0x000040c0
        /*07a8*/ 	.word	0x00000000
        /*07ac*/ 	.word	0x00000000
        /*07b0*/ 	.short	0x0101
        /*07b2*/ 	.byte	0xff
	.zero		1


	//   ....[108]....
        /*07b4*/ 	.word	0x00004180
        /*07b8*/ 	.word	0x000000ff
        /*07bc*/ 	.word	0x00000000
        /*07c0*/ 	.short	0x010a
        /*07c2*/ 	.byte	0x06
	.zero		1


	//   ....[109]....
        /*07c4*/ 	.word	0x00004190
        /*07c8*/ 	.word	0x000000ff
        /*07cc*/ 	.word	0x000001a0
        /*07d0*/ 	.short	0x010a
        /*07d2*/ 	.byte	0x0a
	.zero		1


	//   ....[110]....
        /*07d4*/ 	.word	0x00004240
        /*07d8*/ 	.word	0x000000ff
        /*07dc*/ 	.word	0x00000000
        /*07e0*/ 	.short	0x010a
        /*07e2*/ 	.byte	0x09
	.zero		1


	//   ....[111]....
        /*07e4*/ 	.word	0x00004380
        /*07e8*/ 	.word	0x000000ff
        /*07ec*/ 	.word	0x00000000
        /*07f0*/ 	.short	0x010a
        /*07f2*/ 	.byte	0x06
	.zero		1


	//   ....[112]....
        /*07f4*/ 	.word	0x000045d0
        /*07f8*/ 	.word	0x000000ff
        /*07fc*/ 	.word	0x00000000
        /*0800*/ 	.short	0x010a
        /*0802*/ 	.byte	0x07
	.zero		1


	//   ....[113]....
        /*0804*/ 	.word	0x00004660
        /*0808*/ 	.word	0x000000ff
        /*080c*/ 	.word	0x00000000
        /*0810*/ 	.short	0x010a
        /*0812*/ 	.byte	0x07
	.zero		1


	//   ....[114]....
        /*0814*/ 	.word	0x000046f0
        /*0818*/ 	.word	0x000000ff
        /*081c*/ 	.word	0x00000000
        /*0820*/ 	.short	0x010a
        /*0822*/ 	.byte	0x07
	.zero		1


	//   ....[115]....
        /*0824*/ 	.word	0x00004790
        /*0828*/ 	.word	0x00000000
        /*082c*/ 	.word	0x00000000
        /*0830*/ 	.short	0x010a
        /*0832*/ 	.byte	0xff
	.zero		1


	//   ....[116]....
        /*0834*/ 	.word	0x000047d0
        /*0838*/ 	.word	0x00000000
        /*083c*/ 	.word	0x00000000
        /*0840*/ 	.short	0x010a
        /*0842*/ 	.byte	0xff
	.zero		1


	//   ....[117]....
        /*0844*/ 	.word	0x00004840
        /*0848*/ 	.word	0x000000ff
        /*084c*/ 	.word	0x00000000
        /*0850*/ 	.short	0x0101
        /*0852*/ 	.byte	0x05
	.zero		1


	//   ....[118]....
        /*0854*/ 	.word	0x00004880
        /*0858*/ 	.word	0x000000ff
        /*085c*/ 	.word	0x000001e0
        /*0860*/ 	.short	0x010a
        /*0862*/ 	.byte	0x08
	.zero		1


	//   ....[119]....
        /*0864*/ 	.word	0x000048d0
        /*0868*/ 	.word	0x000000ff
        /*086c*/ 	.word	0x00000000
        /*0870*/ 	.short	0x0101
        /*0872*/ 	.byte	0x05
	.zero		1


	//   ....[120]....
        /*0874*/ 	.word	0x00004ce0
        /*0878*/ 	.word	0x00000000
        /*087c*/ 	.word	0x00000160
        /*0880*/ 	.short	0x010a
        /*0882*/ 	.byte	0xff
	.zero		1


	//   ....[121]....
        /*0884*/ 	.word	0x00004dd0
        /*0888*/ 	.word	0x00000000
        /*088c*/ 	.word	0x00000000
        /*0890*/ 	.short	0x0101
        /*0892*/ 	.byte	0xff
	.zero		1


	//   ....[122]....
        /*0894*/ 	.word	0x000050f0
        /*0898*/ 	.word	0x000000ff
        /*089c*/ 	.word	0x00000158
        /*08a0*/ 	.short	0x010a
        /*08a2*/ 	.byte	0x06
	.zero		1


	//   ....[123]....
        /*08a4*/ 	.word	0x00005270
        /*08a8*/ 	.word	0x000000ff
        /*08ac*/ 	.word	0x00000148
        /*08b0*/ 	.short	0x010a
        /*08b2*/ 	.byte	0x06
	.zero		1


	//   ....[124]....
        /*08b4*/ 	.word	0x000055a0
        /*08b8*/ 	.word	0x000000ff
        /*08bc*/ 	.word	0x00000140
        /*08c0*/ 	.short	0x010b
        /*08c2*/ 	.byte	0x06
	.zero		1


	//   ....[125]....
        /*08c4*/ 	.word	0x000055c0
        /*08c8*/ 	.word	0x000000ff
        /*08cc*/ 	.word	0x00000000
        /*08d0*/ 	.short	0x0101
        /*08d2*/ 	.byte	0x25
	.zero		1


	//   ....[126]....
        /*08d4*/ 	.word	0x00005600
        /*08d8*/ 	.word	0x00000000
        /*08dc*/ 	.word	0x00000148
        /*08e0*/ 	.short	0x010a
        /*08e2*/ 	.byte	0xff
	.zero		1


	//   ....[127]....
        /*08e4*/ 	.word	0x00005930
        /*08e8*/ 	.word	0x00000000
        /*08ec*/ 	.word	0x00000160
        /*08f0*/ 	.short	0x010a
        /*08f2*/ 	.byte	0xff
	.zero		1


	//   ....[128]....
        /*08f4*/ 	.word	0x00005a40
        /*08f8*/ 	.word	0x00000000
        /*08fc*/ 	.word	0x00000000
        /*0900*/ 	.short	0x0101
        /*0902*/ 	.byte	0xff
	.zero		1


	//   ....[129]....
        /*0904*/ 	.word	0x000063e0
        /*0908*/ 	.word	0x000000ff
        /*090c*/ 	.word	0x00000140
        /*0910*/ 	.short	0x010a
        /*0912*/ 	.byte	0x2b
	.zero		1


	//   ....[130]....
        /*0914*/ 	.word	0x000063f0
        /*0918*/ 	.word	0x000000b5
        /*091c*/ 	.word	0x00000180
        /*0920*/ 	.short	0x010a
        /*0922*/ 	.byte	0xff
	.zero		1


	//   ....[131]....
        /*0924*/ 	.word	0x00006580
        /*0928*/ 	.word	0x000000ff
        /*092c*/ 	.word	0x00000140
        /*0930*/ 	.short	0x010a
        /*0932*/ 	.byte	0x2b
	.zero		1


	//   ....[132]....
        /*0934*/ 	.word	0x00006680
        /*0938*/ 	.word	0x000000ff
        /*093c*/ 	.word	0x00000000
        /*0940*/ 	.short	0x0101
        /*0942*/ 	.byte	0x04
	.zero		1


	//   ....[133]....
        /*0944*/ 	.word	0x000066e0
        /*0948*/ 	.word	0x000000b5
        /*094c*/ 	.word	0x00000180
        /*0950*/ 	.short	0x010a
        /*0952*/ 	.byte	0xff
	.zero		1


	//   ....[134]....
        /*0954*/ 	.word	0x00006980
        /*0958*/ 	.word	0x000000b5
        /*095c*/ 	.word	0x00000000
        /*0960*/ 	.short	0x0101
        /*0962*/ 	.byte	0xff
	.zero		1


	//   ....[135]....
        /*0964*/ 	.word	0x00007b40
        /*0968*/ 	.word	0x00000003
        /*096c*/ 	.word	0x000001d0
        /*0970*/ 	.short	0x010a
        /*0972*/ 	.byte	0xff
	.zero		1


	//   ....[136]....
        /*0974*/ 	.word	0x00007ba0
        /*0978*/ 	.word	0x00000002
        /*097c*/ 	.word	0x000000a0
        /*0980*/ 	.short	0x010a
        /*0982*/ 	.byte	0xff
	.zero		1


	//   ....[137]....
        /*0984*/ 	.word	0x00007c00
        /*0988*/ 	.word	0x00000002
        /*098c*/ 	.word	0x000000a0
        /*0990*/ 	.short	0x010a
        /*0992*/ 	.byte	0xff
	.zero		1


	//   ....[138]....
        /*0994*/ 	.word	0x00007c50
        /*0998*/ 	.word	0x00000002
        /*099c*/ 	.word	0x00000160
        /*09a0*/ 	.short	0x010a
        /*09a2*/ 	.byte	0xff
	.zero		1


	//   ....[139]....
        /*09a4*/ 	.word	0x00007cb0
        /*09a8*/ 	.word	0x00000000
        /*09ac*/ 	.word	0x00000000
        /*09b0*/ 	.short	0x010a
        /*09b2*/ 	.byte	0xff
	.zero		1


	//   ....[140]....
        /*09b4*/ 	.word	0x00007d10
        /*09b8*/ 	.word	0x00000000
        /*09bc*/ 	.word	0x00000000
        /*09c0*/ 	.short	0x010a
        /*09c2*/ 	.byte	0xff
	.zero		1


	//   ....[141]....
        /*09c4*/ 	.word	0x00007d70
        /*09c8*/ 	.word	0x00000000
        /*09cc*/ 	.word	0x00000000
        /*09d0*/ 	.short	0x010a
        /*09d2*/ 	.byte	0xff
	.zero		1


	//   ....[142]....
        /*09d4*/ 	.word	0x00007dd0
        /*09d8*/ 	.word	0x00000000
        /*09dc*/ 	.word	0x00000000
        /*09e0*/ 	.short	0x010a
        /*09e2*/ 	.byte	0xff
	.zero		1


	//   ....[143]....
        /*09e4*/ 	.word	0x00007e30
        /*09e8*/ 	.word	0x00000000
        /*09ec*/ 	.word	0x00000000
        /*09f0*/ 	.short	0x010a
        /*09f2*/ 	.byte	0xff
	.zero		1


	//   ....[144]....
        /*09f4*/ 	.word	0x00007e90
        /*09f8*/ 	.word	0x00000000
        /*09fc*/ 	.word	0x00000000
        /*0a00*/ 	.short	0x010a
        /*0a02*/ 	.byte	0xff
	.zero		1


	//   ....[145]....
        /*0a04*/ 	.word	0x00007ef0
        /*0a08*/ 	.word	0x00000000
        /*0a0c*/ 	.word	0x00000000
        /*0a10*/ 	.short	0x010a
        /*0a12*/ 	.byte	0xff
	.zero		1


	//   ....[146]....
        /*0a14*/ 	.word	0x00007f50
        /*0a18*/ 	.word	0x00000000
        /*0a1c*/ 	.word	0x00000000
        /*0a20*/ 	.short	0x010a
        /*0a22*/ 	.byte	0xff
	.zero		1


	//   ....[147]....
        /*0a24*/ 	.word	0x00007fb0
        /*0a28*/ 	.word	0x00000000
        /*0a2c*/ 	.word	0x00000000
        /*0a30*/ 	.short	0x010a
        /*0a32*/ 	.byte	0xff
	.zero		1


	//   ....[148]....
        /*0a34*/ 	.word	0x00008010
        /*0a38*/ 	.word	0x00000000
        /*0a3c*/ 	.word	0x00000000
        /*0a40*/ 	.short	0x010a
        /*0a42*/ 	.byte	0xff
	.zero		1


	//   ....[149]....
        /*0a44*/ 	.word	0x00008070
        /*0a48*/ 	.word	0x00000000
        /*0a4c*/ 	.word	0x00000000
        /*0a50*/ 	.short	0x010a
        /*0a52*/ 	.byte	0xff
	.zero		1


	//   ....[150]....
        /*0a54*/ 	.word	0x000080d0
        /*0a58*/ 	.word	0x00000000
        /*0a5c*/ 	.word	0x00000000
        /*0a60*/ 	.short	0x010a
        /*0a62*/ 	.byte	0xff
	.zero		1


	//   ....[151]....
        /*0a64*/ 	.word	0x00008130
        /*0a68*/ 	.word	0x00000000
        /*0a6c*/ 	.word	0x00000000
        /*0a70*/ 	.short	0x010a
        /*0a72*/ 	.byte	0xff
	.zero		1


	//   ....[152]....
        /*0a74*/ 	.word	0x00008190
        /*0a78*/ 	.word	0x00000000
        /*0a7c*/ 	.word	0x00000000
        /*0a80*/ 	.short	0x010a
        /*0a82*/ 	.byte	0xff
	.zero		1


	//   ....[153]....
        /*0a84*/ 	.word	0x000081f0
        /*0a88*/ 	.word	0x00000000
        /*0a8c*/ 	.word	0x00000000
        /*0a90*/ 	.short	0x010a
        /*0a92*/ 	.byte	0xff
	.zero		1


	//   ....[154]....
        /*0a94*/ 	.word	0x00008250
        /*0a98*/ 	.word	0x00000000
        /*0a9c*/ 	.word	0x00000000
        /*0aa0*/ 	.short	0x010a
        /*0aa2*/ 	.byte	0xff
	.zero		1


	//   ....[155]....
        /*0aa4*/ 	.word	0x000082b0
        /*0aa8*/ 	.word	0x00000000
        /*0aac*/ 	.word	0x00000000
        /*0ab0*/ 	.short	0x010a
        /*0ab2*/ 	.byte	0xff
	.zero		1


	//   ....[156]....
        /*0ab4*/ 	.word	0x00008310
        /*0ab8*/ 	.word	0x00000000
        /*0abc*/ 	.word	0x00000000
        /*0ac0*/ 	.short	0x010a
        /*0ac2*/ 	.byte	0xff
	.zero		1


	//   ....[157]....
        /*0ac4*/ 	.word	0x00008370
        /*0ac8*/ 	.word	0x00000000
        /*0acc*/ 	.word	0x00000000
        /*0ad0*/ 	.short	0x010a
        /*0ad2*/ 	.byte	0xff
	.zero		1


	//   ....[158]....
        /*0ad4*/ 	.word	0x000083c0
        /*0ad8*/ 	.word	0x00000000
        /*0adc*/ 	.word	0x000001c0
        /*0ae0*/ 	.short	0x010a
        /*0ae2*/ 	.byte	0xff
	.zero		1


	//   ....[159]....
        /*0ae4*/ 	.word	0x00008420
        /*0ae8*/ 	.word	0x00000000
        /*0aec*/ 	.word	0x00000170
        /*0af0*/ 	.short	0x010a
        /*0af2*/ 	.byte	0xff
	.zero		1


	//   ....[160]....
        /*0af4*/ 	.word	0x00008470
        /*0af8*/ 	.word	0x00000000
        /*0afc*/ 	.word	0x00000160
        /*0b00*/ 	.short	0x010a
        /*0b02*/ 	.byte	0xff
	.zero		1


	//   ....[161]....
        /*0b04*/ 	.word	0x000084d0
        /*0b08*/ 	.word	0x00000000
        /*0b0c*/ 	.word	0x00000170
        /*0b10*/ 	.short	0x010a
        /*0b12*/ 	.byte	0xff
	.zero		1


	//   ....[162]....
        /*0b14*/ 	.word	0x00008530
        /*0b18*/ 	.word	0x00000004
        /*0b1c*/ 	.word	0x00000008
        /*0b20*/ 	.short	0x010a
        /*0b22*/ 	.byte	0xff
	.zero		1


	//   ....[163]....
        /*0b24*/ 	.word	0x00008610
        /*0b28*/ 	.word	0x00000002
        /*0b2c*/ 	.word	0x00000008
        /*0b30*/ 	.short	0x010a
        /*0b32*/ 	.byte	0xff
	.zero		1


	//   ....[164]....
        /*0b34*/ 	.word	0x00008660
        /*0b38*/ 	.word	0x00000000
        /*0b3c*/ 	.word	0x00000160
        /*0b40*/ 	.short	0x010a
        /*0b42*/ 	.byte	0xff
	.zero		1


	//   ....[165]....
        /*0b44*/ 	.word	0x000086c0
        /*0b48*/ 	.word	0x00000000
        /*0b4c*/ 	.word	0x000001a0
        /*0b50*/ 	.short	0x010a
        /*0b52*/ 	.byte	0xff
	.zero		1


	//   ....[166]....
        /*0b54*/ 	.word	0x00008720
        /*0b58*/ 	.word	0x00000000
        /*0b5c*/ 	.word	0x00000000
        /*0b60*/ 	.short	0x010a
        /*0b62*/ 	.byte	0xff
	.zero		1


	//   ....[167]....
        /*0b64*/ 	.word	0x00008780
        /*0b68*/ 	.word	0x00000000
        /*0b6c*/ 	.word	0x00000000
        /*0b70*/ 	.short	0x010a
        /*0b72*/ 	.byte	0xff
	.zero		1


	//   ....[168]....
        /*0b74*/ 	.word	0x000087e0
        /*0b78*/ 	.word	0x00000000
        /*0b7c*/ 	.word	0x00000000
        /*0b80*/ 	.short	0x010a
        /*0b82*/ 	.byte	0xff
	.zero		1


	//   ....[169]....
        /*0b84*/ 	.word	0x00008840
        /*0b88*/ 	.word	0x00000000
        /*0b8c*/ 	.word	0x00000000
        /*0b90*/ 	.short	0x010a
        /*0b92*/ 	.byte	0xff
	.zero		1


	//   ....[170]....
        /*0b94*/ 	.word	0x000088a0
        /*0b98*/ 	.word	0x00000000
        /*0b9c*/ 	.word	0x000001e0
        /*0ba0*/ 	.short	0x010a
        /*0ba2*/ 	.byte	0xff
	.zero		1


	//   ....[171]....
        /*0ba4*/ 	.word	0x000088f0
        /*0ba8*/ 	.word	0x00000000
        /*0bac*/ 	.word	0x00000160
        /*0bb0*/ 	.short	0x010a
        /*0bb2*/ 	.byte	0xff
	.zero		1


	//   ....[172]....
        /*0bb4*/ 	.word	0x00008950
        /*0bb8*/ 	.word	0x00000000
        /*0bbc*/ 	.word	0x00000158
        /*0bc0*/ 	.short	0x010a
        /*0bc2*/ 	.byte	0xff
	.zero		1


	//   ....[173]....
        /*0bc4*/ 	.word	0x000089b0
        /*0bc8*/ 	.word	0x00000003
        /*0bcc*/ 	.word	0x00000148
        /*0bd0*/ 	.short	0x010a
        /*0bd2*/ 	.byte	0xff
	.zero		1


	//   ....[174]....
        /*0bd4*/ 	.word	0x00008a00
        /*0bd8*/ 	.word	0x00000000
        /*0bdc*/ 	.word	0x00000160
        /*0be0*/ 	.short	0x010a
        /*0be2*/ 	.byte	0xff
	.zero		1


	//   ....[175]....
        /*0be4*/ 	.word	0x00008a60
        /*0be8*/ 	.word	0x00000000
        /*0bec*/ 	.word	0x00000140
        /*0bf0*/ 	.short	0x010a
        /*0bf2*/ 	.byte	0xff
	.zero		1


	//   ....[176]....
        /*0bf4*/ 	.word	0x00008ab0
        /*0bf8*/ 	.word	0x000000b5
        /*0bfc*/ 	.word	0x00000180
        /*0c00*/ 	.short	0x010a
        /*0c02*/ 	.byte	0xff
	.zero		1


	//----- nvinfo : EIATTR_NUM_MBARRIERS
	.align		4
.L_47:
        /*0c04*/ 	.byte	0x03, 0x38
        /*0c06*/ 	.short	0x003d


	//----- nvinfo : EIATTR_EXIT_INSTR_OFFSETS
	.align		4
        /*0c08*/ 	.byte	0x04, 0x1c
        /*0c0a*/ 	.short	(.L_49 - .L_48)


	//   ....[0]....
.L_48:
        /*0c0c*/ 	.word	0x00003300


	//   ....[1]....
        /*0c10*/ 	.word	0x00003800


	//   ....[2]....
        /*0c14*/ 	.word	0x00003860


	//   ....[3]....
        /*0c18*/ 	.word	0x00004b00


	//   ....[4]....
        /*0c1c*/ 	.word	0x00005630


	//   ....[5]....
        /*0c20*/ 	.word	0x00005670


	//   ....[6]....
        /*0c24*/ 	.word	0x00007b30


	//----- nvinfo : EIATTR_MAX_THREADS
	.align		4
.L_49:
        /*0c28*/ 	.byte	0x04, 0x05
        /*0c2a*/ 	.short	(.L_51 - .L_50)
.L_50:
        /*0c2c*/ 	.word	0x00000100
        /*0c30*/ 	.word	0x00000001
        /*0c34*/ 	.word	0x00000001


	//----- nvinfo : EIATTR_CRS_STACK_SIZE
	.align		4
.L_51:
        /*0c38*/ 	.byte	0x04, 0x1e
        /*0c3a*/ 	.short	(.L_53 - .L_52)
.L_52:
        /*0c3c*/ 	.word	0x00000000


	//----- nvinfo : EIATTR_CBANK_PARAM_SIZE
	.align		4
.L_53:
        /*0c40*/ 	.byte	0x03, 0x19
        /*0c42*/ 	.short	0x0800


	//----- nvinfo : EIATTR_PARAM_CBANK
	.align		4
        /*0c44*/ 	.byte	0x04, 0x0a
        /*0c46*/ 	.short	(.L_55 - .L_54)
	.align		4
.L_54:
        /*0c48*/ 	.word	index@(.nv.constant0._ZN7cutlass13device_kernelINS_4gemm6kernel13GemmUniversalIN4cute5tupleIJiiiiEEENS1_10collective13CollectiveMmaINS1_35MainloopSm100TmaUmmaWarpSpecializedILi20ELi2ELi4ENS5_IJNS4_1CILi2EEENSA_ILi1EEESC_EEEEENS5_IJNSA_ILi256EEENSA_ILi64EEESG_EEENS_12float_e4m3_tENS5_IJlSC_lEEESI_SJ_NS4_8TiledMMAINS4_8MMA_AtomIJNS4_10MMA_TraitsINS4_25SM100_MMA_F8F6F4_2x1SM_SSEJSI_SI_fSF_SG_NS4_17integral_constantINS4_4UMMA5MajorELSQ_0EEESR_NSO_INSP_7ScaleInELSS_0EEEST_EEEEEENS4_6LayoutINS5_IJSC_SC_SC_EEENS5_IJNSA_ILi0EEESY_SY_EEEEENS5_IJNS4_10UnderscoreES11_S11_EEEEENS4_18SM100_TMA_2SM_LOADENS4_14ComposedLayoutINS4_7SwizzleILi2ELi4ELi3EEENS4_18smem_ptr_flag_bitsILi8EEENSW_INS5_IJNSA_ILi8EEESG_EEENS5_IJSG_SC_EEEEEEEvNS4_8identityES14_S1E_vS1F_EENS_8epilogue10collective18CollectiveEpilogueINS1H_23Sm100TmaWarpSpecializedILi1ELi1ELi64ELb0ELb0EEEJNS5_IJNSA_ILi128EEESG_SG_EEENS5_IJNSW_IS1M_SC_EENSW_ISG_SC_EEEEESI_SJ_SI_SJ_NS1H_6fusion15FusionCallbacksIS1L_NS1R_17LinearCombinationISI_fSI_fLNS_15FloatRoundStyleE2EEES1N_S1Q_JEEENS4_5SM1004TMEM4LOAD26SM100_TMEM_LOAD_32dp32b64xENS4_13SM90_TMA_LOADES1E_NS4_39AutoVectorizingCopyWithAssumedAlignmentILi128EEENS4_14SM90_TMA_STOREES1E_S23_S23_EEEvvEEEEvNT_6ParamsE)
        /*0c4c*/ 	.short	0x0380
        /*0c4e*/ 	.short	0x0800


	//----- nvinfo : EIATTR_SW_WAR
	.align		4
.L_55:
        /*0c50*/ 	.byte	0x04, 0x36
        /*0c52*/ 	.short	(.L_57 - .L_56)
.L_56:
        /*0c54*/ 	.word	0x00000008
.L_57:


//--------------------- .nv.callgraph             --------------------------
	.section	.nv.callgraph,"",@"SHT_CUDA_CALLGRAPH"
	.align	4
	.sectionentsize	8
	.align		4
        /*0000*/ 	.word	0x00000000
	.align		4
        /*0004*/ 	.word	0xffffffff
	.align		4
        /*0008*/ 	.word	index@(_ZN7cutlass13device_kernelINS_4gemm6kernel13GemmUniversalIN4cute5tupleIJiiiiEEENS1_10collective13CollectiveMmaINS1_35MainloopSm100TmaUmmaWarpSpecializedILi20ELi2ELi4ENS5_IJNS4_1CILi2EEENSA_ILi1EEESC_EEEEENS5_IJNSA_ILi256EEENSA_ILi64EEESG_EEENS_12float_e4m3_tENS5_IJlSC_lEEESI_SJ_NS4_8TiledMMAINS4_8MMA_AtomIJNS4_10MMA_TraitsINS4_25SM100_MMA_F8F6F4_2x1SM_SSEJSI_SI_fSF_SG_NS4_17integral_constantINS4_4UMMA5MajorELSQ_0EEESR_NSO_INSP_7ScaleInELSS_0EEEST_EEEEEENS4_6LayoutINS5_IJSC_SC_SC_EEENS5_IJNSA_ILi0EEESY_SY_EEEEENS5_IJNS4_10UnderscoreES11_S11_EEEEENS4_18SM100_TMA_2SM_LOADENS4_14ComposedLayoutINS4_7SwizzleILi2ELi4ELi3EEENS4_18smem_ptr_flag_bitsILi8EEENSW_INS5_IJNSA_ILi8EEESG_EEENS5_IJSG_SC_EEEEEEEvNS4_8identityES14_S1E_vS1F_EENS_8epilogue10collective18CollectiveEpilogueINS1H_23Sm100TmaWarpSpecializedILi1ELi1ELi64ELb0ELb0EEEJNS5_IJNSA_ILi128EEESG_SG_EEENS5_IJNSW_IS1M_SC_EENSW_ISG_SC_EEEEESI_SJ_SI_SJ_NS1H_6fusion15FusionCallbacksIS1L_NS1R_17LinearCombinationISI_fSI_fLNS_15FloatRoundStyleE2EEES1N_S1Q_JEEENS4_5SM1004TMEM4LOAD26SM100_TMEM_LOAD_32dp32b64xENS4_13SM90_TMA_LOADES1E_NS4_39AutoVectorizingCopyWithAssumedAlignmentILi128EEENS4_14SM90_TMA_STOREES1E_S23_S23_EEEvvEEEEvNT_6ParamsE)
	.align		4
        /*000c*/ 	.word	index@(__assertfail)
	.align		4
        /*0010*/ 	.word	0x00000000
	.align		4
        /*0014*/ 	.word	0xfffffffe
	.align		4
        /*0018*/ 	.word	0x00000000
	.align		4
        /*001c*/ 	.word	0xfffffffd
	.align		4
        /*0020*/ 	.word	0x00000000
	.align		4
        /*0024*/ 	.word	0xfffffffc


//--------------------- .nv.constant4             --------------------------
	.section	.nv.constant4,"a",@progbits
	.align	8
	.align		8
.nv.constant4:
        /*0000*/ 	.dword	__assertfail
	.align		8
        /*0008*/ 	.dword	__unnamed_1
	.align		8
        /*0010*/ 	.dword	__unnamed_2
	.align		8
        /*0018*/ 	.dword	_ZN39_INTERNAL_4b0ef3a0_4_k_cu_a6f81a57_30854cuda3std3__45__cpo5beginE
	.align		8
        /*0020*/ 	.dword	_ZN39_INTERNAL_4b0ef3a0_4_k_cu_a6f81a57_30854cuda3std3__45__cpo3endE
	.align		8
        /*0028*/ 	.dword	_ZN39_INTERNAL_4b0ef3a0_4_k_cu_a6f81a57_30854cuda3std3__45__cpo6cbeginE
	.align		8
        /*0030*/ 	.dword	_ZN39_INTERNAL_4b0ef3a0_4_k_cu_a6f81a57_30854cuda3std3__45__cpo4cendE
	.align		8
        /*0038*/ 	.dword	_ZN39_INTERNAL_4b0ef3a0_4_k_cu_a6f81a57_30854cuda3std3__441_GLOBAL__N__4b0ef3a0_4_k_cu_a6f81a57_30856ignoreE
	.align		8
        /*0040*/ 	.dword	_ZN39_INTERNAL_4b0ef3a0_4_k_cu_a6f81a57_30854cuda3std3__419piecewise_constructE
	.align		8
        /*0048*/ 	.dword	_ZN39_INTERNAL_4b0ef3a0_4_k_cu_a6f81a57_30854cuda3std3__48in_placeE
	.align		8
        /*0050*/ 	.dword	_ZN39_INTERNAL_4b0ef3a0_4_k_cu_a6f81a57_30854cuda3std6ranges3__45__cpo4swapE
	.align		8
        /*0058*/ 	.dword	_ZN39_INTERNAL_4b0ef3a0_4_k_cu_a6f81a57_30854cuda3std6ranges3__45__cpo9iter_moveE
	.align		8
        /*0060*/ 	.dword	_ZN39_INTERNAL_4b0ef3a0_4_k_cu_a6f81a57_30854cute7productE
	.align		8
        /*0068*/ 	.dword	_ZN39_INTERNAL_4b0ef3a0_4_k_cu_a6f81a57_30854cute1_E
	.align		8
        /*0070*/ 	.dword	$str$25
	.align		8
        /*0078*/ 	.dword	$str$26
	.align		8
        /*0080*/ 	.dword	$str$27
	.align		8
        /*0088*/ 	.dword	$str$28


//--------------------- .text._ZN7cutlass13device_kernelINS_4gemm6kernel13GemmUniversalIN4cute5tupleIJiiiiEEENS1_10collective13CollectiveMmaINS1_35MainloopSm100TmaUmmaWarpSpecializedILi20ELi2ELi4ENS5_IJNS4_1CILi2EEENSA_ILi1EEESC_EEEEENS5_IJNSA_ILi256EEENSA_ILi64EEESG_EEENS_12float_e4m3_tENS5_IJlSC_lEEESI_SJ_NS4_8TiledMMAINS4_8MMA_AtomIJNS4_10MMA_TraitsINS4_25SM100_MMA_F8F6F4_2x1SM_SSEJSI_SI_fSF_SG_NS4_17integral_constantINS4_4UMMA5MajorELSQ_0EEESR_NSO_INSP_7ScaleInELSS_0EEEST_EEEEEENS4_6LayoutINS5_IJSC_SC_SC_EEENS5_IJNSA_ILi0EEESY_SY_EEEEENS5_IJNS4_10UnderscoreES11_S11_EEEEENS4_18SM100_TMA_2SM_LOADENS4_14ComposedLayoutINS4_7SwizzleILi2ELi4ELi3EEENS4_18smem_ptr_flag_bitsILi8EEENSW_INS5_IJNSA_ILi8EEESG_EEENS5_IJSG_SC_EEEEEEEvNS4_8identityES14_S1E_vS1F_EENS_8epilogue10collective18CollectiveEpilogueINS1H_23Sm100TmaWarpSpecializedILi1ELi1ELi64ELb0ELb0EEEJNS5_IJNSA_ILi128EEESG_SG_EEENS5_IJNSW_IS1M_SC_EENSW_ISG_SC_EEEEESI_SJ_SI_SJ_NS1H_6fusion15FusionCallbacksIS1L_NS1R_17LinearCombinationISI_fSI_fLNS_15FloatRoundStyleE2EEES1N_S1Q_JEEENS4_5SM1004TMEM4LOAD26SM100_TMEM_LOAD_32dp32b64xENS4_13SM90_TMA_LOADES1E_NS4_39AutoVectorizingCopyWithAssumedAlignmentILi128EEENS4_14SM90_TMA_STOREES1E_S23_S23_EEEvvEEEEvNT_6ParamsE --------------------------
	.section	.text._ZN7cutlass13device_kernelINS_4gemm6kernel13GemmUniversalIN4cute5tupleIJiiiiEEENS1_10collective13CollectiveMmaINS1_35MainloopSm100TmaUmmaWarpSpecializedILi20ELi2ELi4ENS5_IJNS4_1CILi2EEENSA_ILi1EEESC_EEEEENS5_IJNSA_ILi256EEENSA_ILi64EEESG_EEENS_12float_e4m3_tENS5_IJlSC_lEEESI_SJ_NS4_8TiledMMAINS4_8MMA_AtomIJNS4_10MMA_TraitsINS4_25SM100_MMA_F8F6F4_2x1SM_SSEJSI_SI_fSF_SG_NS4_17integral_constantINS4_4UMMA5MajorELSQ_0EEESR_NSO_INSP_7ScaleInELSS_0EEEST_EEEEEENS4_6LayoutINS5_IJSC_SC_SC_EEENS5_IJNSA_ILi0EEESY_SY_EEEEENS5_IJNS4_10UnderscoreES11_S11_EEEEENS4_18SM100_TMA_2SM_LOADENS4_14ComposedLayoutINS4_7SwizzleILi2ELi4ELi3EEENS4_18smem_ptr_flag_bitsILi8EEENSW_INS5_IJNSA_ILi8EEESG_EEENS5_IJSG_SC_EEEEEEEvNS4_8identityES14_S1E_vS1F_EENS_8epilogue10collective18CollectiveEpilogueINS1H_23Sm100TmaWarpSpecializedILi1ELi1ELi64ELb0ELb0EEEJNS5_IJNSA_ILi128EEESG_SG_EEENS5_IJNSW_IS1M_SC_EENSW_ISG_SC_EEEEESI_SJ_SI_SJ_NS1H_6fusion15FusionCallbacksIS1L_NS1R_17LinearCombinationISI_fSI_fLNS_15FloatRoundStyleE2EEES1N_S1Q_JEEENS4_5SM1004TMEM4LOAD26SM100_TMEM_LOAD_32dp32b64xENS4_13SM90_TMA_LOADES1E_NS4_39AutoVectorizingCopyWithAssumedAlignmentILi128EEENS4_14SM90_TMA_STOREES1E_S23_S23_EEEvvEEEEvNT_6ParamsE,"ax",@progbits
	.align	128
.text._ZN7cutlass13device_kernelINS_4gemm6kernel13GemmUniversalIN4cute5tupleIJiiiiEEENS1_10collective13CollectiveMmaINS1_35MainloopSm100TmaUmmaWarpSpecializedILi20ELi2ELi4ENS5_IJNS4_1CILi2EEENSA_ILi1EEESC_EEEEENS5_IJNSA_ILi256EEENSA_ILi64EEESG_EEENS_12float_e4m3_tENS5_IJlSC_lEEESI_SJ_NS4_8TiledMMAINS4_8MMA_AtomIJNS4_10MMA_TraitsINS4_25SM100_MMA_F8F6F4_2x1SM_SSEJSI_SI_fSF_SG_NS4_17integral_constantINS4_4UMMA5MajorELSQ_0EEESR_NSO_INSP_7ScaleInELSS_0EEEST_EEEEEENS4_6LayoutINS5_IJSC_SC_SC_EEENS5_IJNSA_ILi0EEESY_SY_EEEEENS5_IJNS4_10UnderscoreES11_S11_EEEEENS4_18SM100_TMA_2SM_LOADENS4_14ComposedLayoutINS4_7SwizzleILi2ELi4ELi3EEENS4_18smem_ptr_flag_bitsILi8EEENSW_INS5_IJNSA_ILi8EEESG_EEENS5_IJSG_SC_EEEEEEEvNS4_8identityES14_S1E_vS1F_EENS_8epilogue10collective18CollectiveEpilogueINS1H_23Sm100TmaWarpSpecializedILi1ELi1ELi64ELb0ELb0EEEJNS5_IJNSA_ILi128EEESG_SG_EEENS5_IJNSW_IS1M_SC_EENSW_ISG_SC_EEEEESI_SJ_SI_SJ_NS1H_6fusion15FusionCallbacksIS1L_NS1R_17LinearCombinationISI_fSI_fLNS_15FloatRoundStyleE2EEES1N_S1Q_JEEENS4_5SM1004TMEM4LOAD26SM100_TMEM_LOAD_32dp32b64xENS4_13SM90_TMA_LOADES1E_NS4_39AutoVectorizingCopyWithAssumedAlignmentILi128EEENS4_14SM90_TMA_STOREES1E_S23_S23_EEEvvEEEEvNT_6ParamsE:
        .type           _ZN7cutlass13device_kernelINS_4gemm6kernel13GemmUniversalIN4cute5tupleIJiiiiEEENS1_10collective13CollectiveMmaINS1_35MainloopSm100TmaUmmaWarpSpecializedILi20ELi2ELi4ENS5_IJNS4_1CILi2EEENSA_ILi1EEESC_EEEEENS5_IJNSA_ILi256EEENSA_ILi64EEESG_EEENS_12float_e4m3_tENS5_IJlSC_lEEESI_SJ_NS4_8TiledMMAINS4_8MMA_AtomIJNS4_10MMA_TraitsINS4_25SM100_MMA_F8F6F4_2x1SM_SSEJSI_SI_fSF_SG_NS4_17integral_constantINS4_4UMMA5MajorELSQ_0EEESR_NSO_INSP_7ScaleInELSS_0EEEST_EEEEEENS4_6LayoutINS5_IJSC_SC_SC_EEENS5_IJNSA_ILi0EEESY_SY_EEEEENS5_IJNS4_10UnderscoreES11_S11_EEEEENS4_18SM100_TMA_2SM_LOADENS4_14ComposedLayoutINS4_7SwizzleILi2ELi4ELi3EEENS4_18smem_ptr_flag_bitsILi8EEENSW_INS5_IJNSA_ILi8EEESG_EEENS5_IJSG_SC_EEEEEEEvNS4_8identityES14_S1E_vS1F_EENS_8epilogue10collective18CollectiveEpilogueINS1H_23Sm100TmaWarpSpecializedILi1ELi1ELi64ELb0ELb0EEEJNS5_IJNSA_ILi128EEESG_SG_EEENS5_IJNSW_IS1M_SC_EENSW_ISG_SC_EEEEESI_SJ_SI_SJ_NS1H_6fusion15FusionCallbacksIS1L_NS1R_17LinearCombinationISI_fSI_fLNS_15FloatRoundStyleE2EEES1N_S1Q_JEEENS4_5SM1004TMEM4LOAD26SM100_TMEM_LOAD_32dp32b64xENS4_13SM90_TMA_LOADES1E_NS4_39AutoVectorizingCopyWithAssumedAlignmentILi128EEENS4_14SM90_TMA_STOREES1E_S23_S23_EEEvvEEEEvNT_6ParamsE,@function
        .size           _ZN7cutlass13device_kernelINS_4gemm6kernel13GemmUniversalIN4cute5tupleIJiiiiEEENS1_10collective13CollectiveMmaINS1_35MainloopSm100TmaUmmaWarpSpecializedILi20ELi2ELi4ENS5_IJNS4_1CILi2EEENSA_ILi1EEESC_EEEEENS5_IJNSA_ILi256EEENSA_ILi64EEESG_EEENS_12float_e4m3_tENS5_IJlSC_lEEESI_SJ_NS4_8TiledMMAINS4_8MMA_AtomIJNS4_10MMA_TraitsINS4_25SM100_MMA_F8F6F4_2x1SM_SSEJSI_SI_fSF_SG_NS4_17integral_constantINS4_4UMMA5MajorELSQ_0EEESR_NSO_INSP_7ScaleInELSS_0EEEST_EEEEEENS4_6LayoutINS5_IJSC_SC_SC_EEENS5_IJNSA_ILi0EEESY_SY_EEEEENS5_IJNS4_10UnderscoreES11_S11_EEEEENS4_18SM100_TMA_2SM_LOADENS4_14ComposedLayoutINS4_7SwizzleILi2ELi4ELi3EEENS4_18smem_ptr_flag_bitsILi8EEENSW_INS5_IJNSA_ILi8EEESG_EEENS5_IJSG_SC_EEEEEEEvNS4_8identityES14_S1E_vS1F_EENS_8epilogue10collective18CollectiveEpilogueINS1H_23Sm100TmaWarpSpecializedILi1ELi1ELi64ELb0ELb0EEEJNS5_IJNSA_ILi128EEESG_SG_EEENS5_IJNSW_IS1M_SC_EENSW_ISG_SC_EEEEESI_SJ_SI_SJ_NS1H_6fusion15FusionCallbacksIS1L_NS1R_17LinearCombinationISI_fSI_fLNS_15FloatRoundStyleE2EEES1N_S1Q_JEEENS4_5SM1004TMEM4LOAD26SM100_TMEM_LOAD_32dp32b64xENS4_13SM90_TMA_LOADES1E_NS4_39AutoVectorizingCopyWithAssumedAlignmentILi128EEENS4_14SM90_TMA_STOREES1E_S23_S23_EEEvvEEEEvNT_6ParamsE,(.L_x_198 - _ZN7cutlass13device_kernelINS_4gemm6kernel13GemmUniversalIN4cute5tupleIJiiiiEEENS1_10collective13CollectiveMmaINS1_35MainloopSm100TmaUmmaWarpSpecializedILi20ELi2ELi4ENS5_IJNS4_1CILi2EEENSA_ILi1EEESC_EEEEENS5_IJNSA_ILi256EEENSA_ILi64EEESG_EEENS_12float_e4m3_tENS5_IJlSC_lEEESI_SJ_NS4_8TiledMMAINS4_8MMA_AtomIJNS4_10MMA_TraitsINS4_25SM100_MMA_F8F6F4_2x1SM_SSEJSI_SI_fSF_SG_NS4_17integral_constantINS4_4UMMA5MajorELSQ_0EEESR_NSO_INSP_7ScaleInELSS_0EEEST_EEEEEENS4_6LayoutINS5_IJSC_SC_SC_EEENS5_IJNSA_ILi0EEESY_SY_EEEEENS5_IJNS4_10UnderscoreES11_S11_EEEEENS4_18SM100_TMA_2SM_LOADENS4_14ComposedLayoutINS4_7SwizzleILi2ELi4ELi3EEENS4_18smem_ptr_flag_bitsILi8EEENSW_INS5_IJNSA_ILi8EEESG_EEENS5_IJSG_SC_EEEEEEEvNS4_8identityES14_S1E_vS1F_EENS_8epilogue10collective18CollectiveEpilogueINS1H_23Sm100TmaWarpSpecializedILi1ELi1ELi64ELb0ELb0EEEJNS5_IJNSA_ILi128EEESG_SG_EEENS5_IJNSW_IS1M_SC_EENSW_ISG_SC_EEEEESI_SJ_SI_SJ_NS1H_6fusion15FusionCallbacksIS1L_NS1R_17LinearCombinationISI_fSI_fLNS_15FloatRoundStyleE2EEES1N_S1Q_JEEENS4_5SM1004TMEM4LOAD26SM100_TMEM_LOAD_32dp32b64xENS4_13SM90_TMA_LOADES1E_NS4_39AutoVectorizingCopyWithAssumedAlignmentILi128EEENS4_14SM90_TMA_STOREES1E_S23_S23_EEEvvEEEEvNT_6ParamsE)
        .other          _ZN7cutlass13device_kernelINS_4gemm6kernel13GemmUniversalIN4cute5tupleIJiiiiEEENS1_10collective13CollectiveMmaINS1_35MainloopSm100TmaUmmaWarpSpecializedILi20ELi2ELi4ENS5_IJNS4_1CILi2EEENSA_ILi1EEESC_EEEEENS5_IJNSA_ILi256EEENSA_ILi64EEESG_EEENS_12float_e4m3_tENS5_IJlSC_lEEESI_SJ_NS4_8TiledMMAINS4_8MMA_AtomIJNS4_10MMA_TraitsINS4_25SM100_MMA_F8F6F4_2x1SM_SSEJSI_SI_fSF_SG_NS4_17integral_constantINS4_4UMMA5MajorELSQ_0EEESR_NSO_INSP_7ScaleInELSS_0EEEST_EEEEEENS4_6LayoutINS5_IJSC_SC_SC_EEENS5_IJNSA_ILi0EEESY_SY_EEEEENS5_IJNS4_10UnderscoreES11_S11_EEEEENS4_18SM100_TMA_2SM_LOADENS4_14ComposedLayoutINS4_7SwizzleILi2ELi4ELi3EEENS4_18smem_ptr_flag_bitsILi8EEENSW_INS5_IJNSA_ILi8EEESG_EEENS5_IJSG_SC_EEEEEEEvNS4_8identityES14_S1E_vS1F_EENS_8epilogue10collective18CollectiveEpilogueINS1H_23Sm100TmaWarpSpecializedILi1ELi1ELi64ELb0ELb0EEEJNS5_IJNSA_ILi128EEESG_SG_EEENS5_IJNSW_IS1M_SC_EENSW_ISG_SC_EEEEESI_SJ_SI_SJ_NS1H_6fusion15FusionCallbacksIS1L_NS1R_17LinearCombinationISI_fSI_fLNS_15FloatRoundStyleE2EEES1N_S1Q_JEEENS4_5SM1004TMEM4LOAD26SM100_TMEM_LOAD_32dp32b64xENS4_13SM90_TMA_LOADES1E_NS4_39AutoVectorizingCopyWithAssumedAlignmentILi128EEENS4_14SM90_TMA_STOREES1E_S23_S23_EEEvvEEEEvNT_6ParamsE,@"STO_CUDA_ENTRY STV_DEFAULT"
_ZN7cutlass13device_kernelINS_4gemm6kernel13GemmUniversalIN4cute5tupleIJiiiiEEENS1_10collective13CollectiveMmaINS1_35MainloopSm100TmaUmmaWarpSpecializedILi20ELi2ELi4ENS5_IJNS4_1CILi2EEENSA_ILi1EEESC_EEEEENS5_IJNSA_ILi256EEENSA_ILi64EEESG_EEENS_12float_e4m3_tENS5_IJlSC_lEEESI_SJ_NS4_8TiledMMAINS4_8MMA_AtomIJNS4_10MMA_TraitsINS4_25SM100_MMA_F8F6F4_2x1SM_SSEJSI_SI_fSF_SG_NS4_17integral_constantINS4_4UMMA5MajorELSQ_0EEESR_NSO_INSP_7ScaleInELSS_0EEEST_EEEEEENS4_6LayoutINS5_IJSC_SC_SC_EEENS5_IJNSA_ILi0EEESY_SY_EEEEENS5_IJNS4_10UnderscoreES11_S11_EEEEENS4_18SM100_TMA_2SM_LOADENS4_14ComposedLayoutINS4_7SwizzleILi2ELi4ELi3EEENS4_18smem_ptr_flag_bitsILi8EEENSW_INS5_IJNSA_ILi8EEESG_EEENS5_IJSG_SC_EEEEEEEvNS4_8identityES14_S1E_vS1F_EENS_8epilogue10collective18CollectiveEpilogueINS1H_23Sm100TmaWarpSpecializedILi1ELi1ELi64ELb0ELb0EEEJNS5_IJNSA_ILi128EEESG_SG_EEENS5_IJNSW_IS1M_SC_EENSW_ISG_SC_EEEEESI_SJ_SI_SJ_NS1H_6fusion15FusionCallbacksIS1L_NS1R_17LinearCombinationISI_fSI_fLNS_15FloatRoundStyleE2EEES1N_S1Q_JEEENS4_5SM1004TMEM4LOAD26SM100_TMEM_LOAD_32dp32b64xENS4_13SM90_TMA_LOADES1E_NS4_39AutoVectorizingCopyWithAssumedAlignmentILi128EEENS4_14SM90_TMA_STOREES1E_S23_S23_EEEvvEEEEvNT_6ParamsE:
[----:B------:R-:W1:Y:S01]  /*0000*/  LDC R1, c[0x0][0x37c] ;  /* 0x0000df00ff017b82 */ /* 0x000e620000000800 */
[----:B------:R-:W2:Y:S01]  /*0010*/  S2R R166, SR_TID.X ;  /* 0x0000000000a67919 */ /* 0x000ea20000002100 */
[----:B------:R-:W3:Y:S06]  /*0020*/  LDCU.64 UR6, c[0x0][0x890] ;  /* 0x00011200ff0677ac */ /* 0x000eec0008000a00 */
[----:B------:R-:W4:Y:S01]  /*0030*/  S2UR UR37, SR_CgaCtaId ;  /* 0x00000000002579c3 */ /* 0x000f220000008800 */
[----:B------:R-:W-:Y:S02]  /*0040*/  PRMT R165, RZ, 0x7610, R165 ;  /* 0x00007610ffa57816 */ /* 0x000fe400000000a5 */
[----:B------:R-:W-:Y:S01]  /*0050*/  ELECT P1, URZ, PT ;  /* 0x0000000000ff782f */ /* 0x000fe20003820000 */
[----:B------:R-:W1:Y:S01]  /*0060*/  LDCU.64 UR40, c[0x0][0x358] ;  /* 0x00006b00ff2877ac */ /* 0x000e620008000a00 */
[----:B---3--:R-:W-:-:S04]  /*0070*/  UISETP.NE.U32.AND UP0, UPT, UR6, URZ, UPT ;  /* 0x000000ff0600728c */ /* 0x008fc8000bf05070 */
[----:B------:R-:W-:Y:S02]  /*0080*/  UISETP.NE.AND.EX UP0, UPT, UR7, URZ, UPT, UP0 ;  /* 0x000000ff0700728c */ /* 0x000fe4000bf05300 */
[----:B----4-:R-:W-:Y:S02]  /*0090*/  ULOP3.LUT UR5, UR37, 0x1, URZ, 0xc0, !UPT ;  /* 0x0000000125057892 */ /* 0x010fe4000f8ec0ff */
[----:B------:R-:W-:Y:S01]  /*00a0*/  ULOP3.LUT UR4, UR37, 0x1, URZ, 0x3c, !UPT ;  /* 0x0000000125047892 */ /* 0x000fe2000f8e3cff */
[----:B--2---:R-:W-:-:S05]  /*00b0*/  SHF.R.U32.HI R169, RZ, 0x5, R166 ;  /* 0x00000005ffa97819 */ /* 0x004fca00000116a6 */
[----:B------:R-:W2:Y:S02]  /*00c0*/  SHFL.IDX PT, R0, R169, RZ, 0x1f ;  /* 0x00001fffa9007589 */ /* 0x000ea400000e0000 */
[----:B--2---:R-:W-:Y:S01]  /*00d0*/  R2UR UR10, R0 ;  /* 0x00000000000a72ca */ /* 0x004fe200000e0000 */
[----:B-1----:R-:W-:-:S14]  /*00e0*/  BRA.U UP0, `(.L_x_0) ;  /* 0x00000001002c7547 */ /* 0x002fdc000b800000 */
[----:B------:R-:W1:Y:S02]  /*00f0*/  LDCU.64 UR8, c[0x0][0x888] ;  /* 0x00011100ff0877ac */ /* 0x000e640008000a00 */
[----:B-1----:R-:W-:-:S04]  /*0100*/  UISETP.NE.U32.AND UP0, UPT, UR8, URZ, UPT ;  /* 0x000000ff0800728c */ /* 0x002fc8000bf05070 */
[----:B------:R-:W-:-:S09]  /*0110*/  UISETP.NE.AND.EX UP0, UPT, UR9, URZ, UPT, UP0 ;  /* 0x000000ff0900728c */ /* 0x000fd2000bf05300 */
[----:B------:R-:W-:Y:S05]  /*0120*/  BRA.U !UP0, `(.L_x_1) ;  /* 0x0000000108107547 */ /* 0x000fea000b800000 */
[----:B------:R-:W1:Y:S02]  /*0130*/  LDC.64 R2, c[0x0][0x888] ;  /* 0x00022200ff027b82 */ /* 0x000e640000000a00 */
[----:B-1----:R1:W5:Y:S01]  /*0140*/  LDG.E R81, desc[UR40][R2.64] ;  /* 0x0000002802517981 */ /* 0x002362000c1e1900 */
[----:B------:R-:W-:Y:S01]  /*0150*/  HFMA2 R165, -RZ, RZ, 0, 5.9604644775390625e-08 ;  /* 0x00000001ffa57431 */ /* 0x000fe200000001ff */
[----:B------:R-:W-:Y:S05]  /*0160*/  BRA `(.L_x_0) ;  /* 0x00000000000c7947 */ /* 0x000fea0003800000 */
.L_x_1:
[----:B------:R-:W1:Y:S01]  /*0170*/  LDCU UR8, c[0x0][0x880] ;  /* 0x00011000ff0877ac */ /* 0x000e620008000800 */
[----:B------:R-:W-:Y:S01]  /*0180*/  HFMA2 R165, -RZ, RZ, 0, 5.9604644775390625e-08 ;  /* 0x00000001ffa57431 */ /* 0x000fe200000001ff */
[----:B-1----:R-:W-:-:S07]  /*0190*/  MOV R81, UR8 ;  /* 0x0000000800517c02 */ /* 0x002fce0008000f00 */
.L_x_0:
[----:B------:R-:W2:Y:S02]  /*01a0*/  LDCU.64 UR8, c[0x0][0x8b0] ;  /* 0x00011600ff0877ac */ /* 0x000ea40008000a00 */
[----:B--2---:R-:W-:-:S04]  /*01b0*/  UISETP.NE.U32.AND UP0, UPT, UR8, URZ, UPT ;  /* 0x000000ff0800728c */ /* 0x004fc8000bf05070 */
[----:B------:R-:W-:-:S09]  /*01c0*/  UISETP.NE.AND.EX UP0, UPT, UR9, URZ, UPT, UP0 ;  /* 0x000000ff0900728c */ /* 0x000fd2000bf05300 */
[----:B------:R-:W-:Y:S05]  /*01d0*/  BRA.U UP0, `(.L_x_2) ;  /* 0x0000000100247547 */ /* 0x000fea000b800000 */
[----:B------:R-:W2:Y:S02]  /*01e0*/  LDCU.64 UR8, c[0x0][0x8a8] ;  /* 0x00011500ff0877ac */ /* 0x000ea40008000a00 */
[----:B--2---:R-:W-:-:S04]  /*01f0*/  UISETP.NE.U32.AND UP0, UPT, UR8, URZ, UPT ;  /* 0x000000ff0800728c */ /* 0x004fc8000bf05070 */
[----:B------:R-:W-:-:S09]  /*0200*/  UISETP.NE.AND.EX UP0, UPT, UR9, URZ, UPT, UP0 ;  /* 0x000000ff0900728c */ /* 0x000fd2000bf05300 */
[----:B------:R-:W-:Y:S05]  /*0210*/  BRA.U !UP0, `(.L_x_3) ;  /* 0x00000001080c7547 */ /* 0x000fea000b800000 */
[----:B------:R-:W2:Y:S02]  /*0220*/  LDC.64 R78, c[0x0][0x8a8] ;  /* 0x00022a00ff4e7b82 */ /* 0x000ea40000000a00 */
[----:B--2---:R2:W5:Y:S01]  /*0230*/  LDG.E R78, desc[UR40][R78.64] ;  /* 0x000000284e4e7981 */ /* 0x004562000c1e1900 */
[----:B------:R-:W-:Y:S05]  /*0240*/  BRA `(.L_x_2) ;  /* 0x0000000000087947 */ /* 0x000fea0003800000 */
.L_x_3:
[----:B------:R-:W2:Y:S02]  /*0250*/  LDCU UR8, c[0x0][0x8a0] ;  /* 0x00011400ff0877ac */ /* 0x000ea40008000800 */
[----:B--2---:R-:W-:Y:S02]  /*0260*/  MOV R78, UR8 ;  /* 0x00000008004e7c02 */ /* 0x004fe40008000f00 */
.L_x_2:
[----:B------:R-:W-:Y:S01]  /*0270*/  IMAD.U32 R0, RZ, RZ, UR10 ;  /* 0x0000000aff007e24 */ /* 0x000fe2000f8e00ff */
[----:B------:R-:W-:Y:S04]  /*0280*/  BSSY.RECONVERGENT B0, `(.L_x_4) ;  /* 0x000000c000007945 */ /* 0x000fe80003800200 */
[C---:B------:R-:W-:Y:S02]  /*0290*/  ISETP.NE.OR P2, PT, R0.reuse, 0x1, !P1 ;  /* 0x000000010000780c */ /* 0x040fe40004f45670 */
[----:B------:R-:W-:-:S11]  /*02a0*/  ISETP.NE.OR P0, PT, R0, 0x3, !P1 ;  /* 0x000000030000780c */ /* 0x000fd60004f05670 */
[----:B------:R-:W-:Y:S05]  /*02b0*/  @P2 BRA `(.L_x_5) ;  /* 0x0000000000202947 */ /* 0x000fea0003800000 */
[----:B------:R-:W3:Y:S02]  /*02c0*/  LDCU.64 UR8, c[0x0][0x348] ;  /* 0x00006900ff0877ac */ /* 0x000ee40008000a00 */
[----:B---3--:R-:W-:Y:S02]  /*02d0*/  UIADD3 UR12, UP1, UPT, UR8, 0x80, URZ ;  /* 0x00000080080c7890 */ /* 0x008fe4000ff3e0ff */
[----:B------:R-:W-:Y:S02]  /*02e0*/  UIADD3 UR8, UP0, UPT, UR8, 0x180, URZ ;  /* 0x0000018008087890 */ /* 0x000fe4000ff1e0ff */
[----:B------:R-:W-:Y:S02]  /*02f0*/  UIADD3.X UR13, UPT, UPT, URZ, UR9, URZ, UP1, !UPT ;  /* 0x00000009ff0d7290 */ /* 0x000fe40008ffe4ff */
[----:B------:R-:W-:-:S07]  /*0300*/  UIADD3.X UR9, UPT, UPT, URZ, UR9, URZ, UP0, !UPT ;  /* 0x00000009ff097290 */ /* 0x000fce00087fe4ff */
[----:B------:R3:W-:Y:S02]  /*0310*/  UTMACCTL.PF [UR12] ;  /* 0x000000000c0079b9 */ /* 0x0007e40008040000 */
[----:B------:R3:W-:Y:S02]  /*0320*/  UTMACCTL.PF [UR8] ;  /* 0x00000000080079b9 */ /* 0x0007e40008040000 */
[----:B---3--:R-:W-:Y:S01]  /*0330*/  NOP ;  /* 0x0000000000007918 */ /* 0x008fe20000000000 */
.L_x_5:
[----:B------:R-:W-:Y:S05]  /*0340*/  BSYNC.RECONVERGENT B0 ;  /* 0x0000000000007941 */ /* 0x000fea0003800200 */
.L_x_4:
[----:B------:R-:W-:Y:S04]  /*0350*/  BSSY.RECONVERGENT B0, `(.L_x_6) ;  /* 0x000000a000007945 */ /* 0x000fe80003800200 */
        /* <DEDUP_REMOVED lines=9> */
.L_x_7:
[----:B------:R-:W-:Y:S05]  /*03f0*/  BSYNC.RECONVERGENT B0 ;  /* 0x0000000000007941 */ /* 0x000fea0003800200 */
.L_x_6:
[----:B------:R-:W3:Y:S01]  /*0400*/  LDCU.64 UR8, c[0x0][0x888] ;  /* 0x00011100ff0877ac */ /* 0x000ee20008000a00 */
[----:B------:R-:W-:Y:S02]  /*0410*/  UISETP.EQ.U32.AND UP1, UPT, UR6, URZ, UPT ;  /* 0x000000ff0600728c */ /* 0x000fe4000bf22070 */
[----:B------:R-:W-:Y:S02]  /*0420*/  UPLOP3.LUT UP5, UPT, UPT, UPT, UPT, 0x80, 0x8 ;  /* 0x000000000008789c */ /* 0x000fe40003faf070 */
[----:B---3--:R-:W-:-:S04]  /*0430*/  UISETP.NE.U32.AND UP0, UPT, UR8, URZ, UPT ;  /* 0x000000ff0800728c */ /* 0x008fc8000bf05070 */
[----:B------:R-:W-:-:S04]  /*0440*/  UISETP.NE.AND.EX UP0, UPT, UR9, URZ, UPT, UP0 ;  /* 0x000000ff0900728c */ /* 0x000fc8000bf05300 */
[----:B------:R-:W-:-:S04]  /*0450*/  UISETP.EQ.OR.EX UP2, UPT, UR7, URZ, !UP0, UP1 ;  /* 0x000000ff0700728c */ /* 0x000fc8000c742710 */
[----:B------:R-:W-:-:S05]  /*0460*/  UP2UR UR44, UPR, URZ, 0x4 ;  /* 0x00000004ff2c7883 */ /* 0x000fca0008000000 */
[----:B------:R-:W-:Y:S07]  /*0470*/  BRA.U !UP2, `(.L_x_8) ;  /* 0x000000010a207547 */ /* 0x000fee000b800000 */
[----:B------:R-:W-:Y:S01]  /*0480*/  UISETP.NE.U32.AND UP2, UPT, UR6, URZ, UPT ;  /* 0x000000ff0600728c */ /* 0x000fe2000bf45070 */
[----:B-----5:R-:W-:Y:S01]  /*0490*/  FSETP.NEU.AND P0, PT, R81, RZ, PT ;  /* 0x000000ff5100720b */ /* 0x020fe20003f0d000 */
[----:B------:R-:W-:Y:S02]  /*04a0*/  USEL UR6, URZ, 0xffffffff, UP0 ;  /* 0xffffffffff067887 */ /* 0x000fe40008000000 */
[----:B------:R-:W-:-:S10]  /*04b0*/  UISETP.NE.AND.EX UP2, UPT, UR7, URZ, UPT, UP2 ;  /* 0x000000ff0700728c */ /* 0x000fd4000bf45320 */
[----:B------:R-:W-:Y:S01]  /*04c0*/  VOTEU.ANY UP1, P0 ;  /* 0x0000000000ff7886 */ /* 0x000fe20000020100 */
[----:B------:R-:W-:-:S04]  /*04d0*/  @!UP2 USEL UR6, URZ, 0xffffffff, UP1 ;  /* 0xffffffffff06a887 */ /* 0x000fc80008800000 */
[----:B------:R-:W-:-:S04]  /*04e0*/  ULOP3.LUT UR6, UR6, 0x1, URZ, 0xc0, !UPT ;  /* 0x0000000106067892 */ /* 0x000fc8000f8ec0ff */
[----:B------:R-:W-:-:S11]  /*04f0*/  UISETP.NE.U32.AND UP5, UPT, UR6, 0x1, UPT ;  /* 0x000000010600788c */ /* 0x000fd6000bfa5070 */
.L_x_8:
[----:B------:R-:W3:Y:S01]  /*0500*/  SHFL.IDX PT, R0, R169, RZ, 0x1f ;  /* 0x00001fffa9007589 */ /* 0x000ee200000e0000 */
[----:B------:R-:W-:-:S04]  /*0510*/  UISETP.NE.AND UP1, UPT, UR10, 0x2, UPT ;  /* 0x000000020a00788c */ /* 0x000fc8000bf25270 */
[----:B------:R-:W-:Y:S02]  /*0520*/  UISETP.EQ.AND UP2, UPT, UR5, URZ, !UP1 ;  /* 0x000000ff0500728c */ /* 0x000fe4000cf42270 */
[----:B------:R-:W-:-:S04]  /*0530*/  USEL UR7, URZ, 0x1, UP1 ;  /* 0x00000001ff077887 */ /* 0x000fc80008800000 */
[----:B------:R-:W-:Y:S02]  /*0540*/  PLOP3.LUT P5, PT, P1, PT, UP2, 0x80, 0x8 ;  /* 0x000000000008781c */ /* 0x000fe40000faf028 */
[----:B---3--:R-:W-:-:S13]  /*0550*/  ISETP.NE.AND P0, PT, R0, RZ, PT ;  /* 0x000000ff0000720c */ /* 0x008fda0003f05270 */
[----:B------:R-:W-:Y:S05]  /*0560*/  @P0 BRA `(.L_x_9) ;  /* 0x0000000000d00947 */ /* 0x000fea0003800000 */
[----:B------:R-:W-:Y:S01]  /*0570*/  ELECT P0, URZ, PT ;  /* 0x0000000000ff782f */ /* 0x000fe20003800000 */
[----:B------:R-:W-:-:S12]  /*0580*/  BSSY.RECONVERGENT B0, `(.L_x_9) ;  /* 0x0000032000007945 */ /* 0x000fd80003800200 */
[----:B------:R-:W-:Y:S05]  /*0590*/  @!P0 BRA `(.L_x_10) ;  /* 0x0000000000c08947 */ /* 0x000fea0003800000 */
[----:B------:R-:W-:Y:S01]  /*05a0*/  UMOV UR8, 0x400 ;  /* 0x0000040000087882 */ /* 0x000fe20000000000 */
[----:B------:R-:W-:Y:S01]  /*05b0*/  UMOV UR6, 0x1 ;  /* 0x0000000100067882 */ /* 0x000fe20000000000 */
[----:B------:R-:W-:Y:S02]  /*05c0*/  ULEA UR8, UR37, UR8, 0x18 ;  /* 0x0000000825087291 */ /* 0x000fe4000f8ec0ff */
[----:B------:R-:W-:-:S04]  /*05d0*/  UIADD3 UR12, UPT, UPT, -UR6, 0x100000, URZ ;  /* 0x00100000060c7890 */ /* 0x000fc8000fffe1ff */
[----:B------:R-:W-:Y:S02]  /*05e0*/  USHF.L.U32 UR13, UR12, 0xb, URZ ;  /* 0x0000000b0c0d7899 */ /* 0x000fe400080006ff */
[----:B------:R-:W-:Y:S01]  /*05f0*/  USHF.L.U32 UR12, UR12, 0x1, URZ ;  /* 0x000000010c0c7899 */ /* 0x000fe200080006ff */
[----:B------:R-:W3:Y:S11]  /*0600*/  FENCE.VIEW.ASYNC.S ;  /* 0x00000000000073c6 */ /* 0x000ef60000000000 */
[----:B---3--:R3:W4:Y:S01]  /*0610*/  SYNCS.EXCH.64 URZ, [UR8], UR12 ;  /* 0x0000000c08ff75b2 */ /* 0x0087220008000100 */
[----:B------:R3:W1:Y:S01]  /*0620*/  SYNCS.EXCH.64 URZ, [UR8+0xa0], UR12 ;  /* 0x0000a00c08ff75b2 */ /* 0x0006620008000100 */
        /* <DEDUP_REMOVED lines=37> */
[----:B------:R3:W1:Y:S02]  /*0880*/  SYNCS.EXCH.64 URZ, [UR8+0x138], UR12 ;  /* 0x0001380c08ff75b2 */ /* 0x0006640008000100 */
[----:B---34-:R-:W-:Y:S01]  /*0890*/  NOP ;  /* 0x0000000000007918 */ /* 0x018fe20000000000 */
.L_x_10:
[----:B------:R-:W-:Y:S05]  /*08a0*/  BSYNC.RECONVERGENT B0 ;  /* 0x0000000000007941 */ /* 0x000fea0003800200 */
.L_x_9:
[----:B------:R-:W3:Y:S01]  /*08b0*/  SHFL.IDX PT, R0, R169, RZ, 0x1f ;  /* 0x00001fffa9007589 */ /* 0x000ee200000e0000 */
[----:B------:R-:W-:Y:S01]  /*08c0*/  NOP ;  /* 0x0000000000007918 */ /* 0x000fe20000000000 */
[----:B---3--:R-:W-:-:S13]  /*08d0*/  ISETP.NE.AND P0, PT, R0, 0x1, PT ;  /* 0x000000010000780c */ /* 0x008fda0003f05270 */
[----:B------:R-:W-:Y:S05]  /*08e0*/  @P0 BRA `(.L_x_11) ;  /* 0x00000000003c0947 */ /* 0x000fea0003800000 */
[----:B------:R-:W-:Y:S01]  /*08f0*/  UMOV UR9, 0x400 ;  /* 0x0000040000097882 */ /* 0x000fe20000000000 */
[----:B------:R-:W-:Y:S01]  /*0900*/  UMOV UR8, 0x20 ;  /* 0x0000002000087882 */ /* 0x000fe20000000000 */
[----:B------:R-:W-:Y:S01]  /*0910*/  UMOV UR6, 0x80 ;  /* 0x0000008000067882 */ /* 0x000fe20000000000 */
[----:B------:R-:W-:Y:S02]  /*0920*/  ULEA UR9, UR37, UR9, 0x18 ;  /* 0x0000000925097291 */ /* 0x000fe4000f8ec0ff */
[----:B------:R-:W-:-:S04]  /*0930*/  UIADD3 UR12, UPT, UPT, -UR8, 0x100000, URZ ;  /* 0x00100000080c7890 */ /* 0x000fc8000fffe1ff */
[----:B------:R-:W-:Y:S02]  /*0940*/  USHF.L.U32 UR13, UR12, 0xb, URZ ;  /* 0x0000000b0c0d7899 */ /* 0x000fe400080006ff */
[----:B------:R-:W-:Y:S02]  /*0950*/  USHF.L.U32 UR12, UR12, 0x1, URZ ;  /* 0x000000010c0c7899 */ /* 0x000fe400080006ff */
[----:B------:R-:W-:-:S04]  /*0960*/  UIADD3 UR14, UPT, UPT, -UR6, 0x100000, URZ ;  /* 0x00100000060e7890 */ /* 0x000fc8000fffe1ff */
[----:B------:R-:W-:Y:S02]  /*0970*/  USHF.L.U32 UR15, UR14, 0xb, URZ ;  /* 0x0000000b0e0f7899 */ /* 0x000fe400080006ff */
[----:B------:R-:W-:Y:S01]  /*0980*/  USHF.L.U32 UR14, UR14, 0x1, URZ ;  /* 0x000000010e0e7899 */ /* 0x000fe200080006ff */
[----:B------:R-:W-:Y:S01]  /*0990*/  ELECT P0, URZ, PT ;  /* 0x0000000000ff782f */ /* 0x000fe20003800000 */
[----:B------:R-:W3:Y:S02]  /*09a0*/  FENCE.VIEW.ASYNC.S ;  /* 0x00000000000073c6 */ /* 0x000ee40000000000 */
[----:B---3--:R3:W4:Y:S08]  /*09b0*/  SYNCS.EXCH.64 URZ, [UR9+0x140], UR12 ;  /* 0x0001400c09ff75b2 */ /* 0x0087300008000100 */
[----:B------:R3:W1:Y:S01]  /*09c0*/  SYNCS.EXCH.64 URZ, [UR9+0x148], UR14 ;  /* 0x0001480e09ff75b2 */ /* 0x0006620008000100 */
[----:B------:R-:W-:Y:S01]  /*09d0*/  NOP ;  /* 0x0000000000007918 */ /* 0x000fe20000000000 */
.L_x_11:
[----:B------:R-:W2:Y:S01]  /*09e0*/  SHFL.IDX PT, R0, R169, RZ, 0x1f ;  /* 0x00001fffa9007589 */ /* 0x000ea200000e0000 */
[----:B------:R-:W-:Y:S01]  /*09f0*/  NOP ;  /* 0x0000000000007918 */ /* 0x000fe20000000000 */
[----:B--2---:R-:W-:-:S13]  /*0a00*/  ISETP.NE.AND P0, PT, R0, 0x3, PT ;  /* 0x000000030000780c */ /* 0x004fda0003f05270 */
[----:B------:R-:W-:Y:S05]  /*0a10*/  @P0 BRA `(.L_x_12) ;  /* 0x00000000002c0947 */ /* 0x000fea0003800000 */
[----:B------:R-:W-:Y:S01]  /*0a20*/  UMOV UR8, 0x400 ;  /* 0x0000040000087882 */ /* 0x000fe20000000000 */
[----:B------:R-:W-:Y:S01]  /*0a30*/  UMOV UR6, 0x20 ;  /* 0x0000002000067882 */ /* 0x000fe20000000000 */
[----:B------:R-:W-:Y:S02]  /*0a40*/  ULEA UR8, UR37, UR8, 0x18 ;  /* 0x0000000825087291 */ /* 0x000fe4000f8ec0ff */
[----:B---3--:R-:W-:-:S04]  /*0a50*/  UIADD3 UR12, UPT, UPT, -UR6, 0x100000, URZ ;  /* 0x00100000060c7890 */ /* 0x008fc8000fffe1ff */
[----:B------:R-:W-:Y:S02]  /*0a60*/  USHF.L.U32 UR13, UR12, 0xb, URZ ;  /* 0x0000000b0c0d7899 */ /* 0x000fe400080006ff */
[----:B------:R-:W-:Y:S01]  /*0a70*/  USHF.L.U32 UR12, UR12, 0x1, URZ ;  /* 0x000000010c0c7899 */ /* 0x000fe200080006ff */
[----:B------:R-:W-:Y:S01]  /*0a80*/  ELECT P0, URZ, PT ;  /* 0x0000000000ff782f */ /* 0x000fe20003800000 */
[----:B------:R-:W2:Y:S10]  /*0a90*/  FENCE.VIEW.ASYNC.S ;  /* 0x00000000000073c6 */ /* 0x000eb40000000000 */
[----:B--2---:R2:W3:Y:S01]  /*0aa0*/  SYNCS.EXCH.64 URZ, [UR8+0x150], UR12 ;  /* 0x0001500c08ff75b2 */ /* 0x0044e20008000100 */
[----:B------:R2:W1:Y:S01]  /*0ab0*/  SYNCS.EXCH.64 URZ, [UR8+0x158], UR12 ;  /* 0x0001580c08ff75b2 */ /* 0x0004620008000100 */
[----:B------:R-:W-:Y:S01]  /*0ac0*/  NOP ;  /* 0x0000000000007918 */ /* 0x000fe20000000000 */
.L_x_12:
[----:B------:R-:W4:Y:S01]  /*0ad0*/  SHFL.IDX PT, R0, R169, RZ, 0x1f ;  /* 0x00001fffa9007589 */ /* 0x000f2200000e0000 */
[----:B------:R-:W-:Y:S01]  /*0ae0*/  NOP ;  /* 0x0000000000007918 */ /* 0x000fe20000000000 */
[----:B----4-:R-:W-:-:S13]  /*0af0*/  ISETP.NE.AND P0, PT, R0, 0x4, PT ;  /* 0x000000040000780c */ /* 0x010fda0003f05270 */
[----:B------:R-:W-:Y:S05]  /*0b00*/  @P0 BRA `(.L_x_13) ;  /* 0x0000000000480947 */ /* 0x000fea0003800000 */
[----:B---3--:R-:W-:Y:S01]  /*0b10*/  UMOV UR9, 0x1e0 ;  /* 0x000001e000097882 */ /* 0x008fe20000000000 */
[----:B--2---:R-:W-:Y:S01]  /*0b20*/  UMOV UR8, 0x400 ;  /* 0x0000040000087882 */ /* 0x004fe20000000000 */
[----:B------:R-:W-:Y:S01]  /*0b30*/  USEL UR9, UR9, 0x1a0, UP5 ;  /* 0x000001a009097887 */ /* 0x000fe2000a800000 */
        /* <DEDUP_REMOVED lines=9> */
[----:B------:R-:W2:Y:S02]  /*0bd0*/  FENCE.VIEW.ASYNC.S ;  /* 0x00000000000073c6 */ /* 0x000ea40000000000 */
[----:B--2---:R4:W2:Y:S08]  /*0be0*/  SYNCS.EXCH.64 URZ, [UR8+0x160], UR12 ;  /* 0x0001600c08ff75b2 */ /* 0x0048b00008000100 */
[----:B------:R4:W3:Y:S01]  /*0bf0*/  SYNCS.EXCH.64 URZ, [UR8+0x170], UR14 ;  /* 0x0001700e08ff75b2 */ /* 0x0008e20008000100 */
[----:B------:R4:W1:Y:S01]  /*0c00*/  SYNCS.EXCH.64 URZ, [UR8+0x168], UR12 ;  /* 0x0001680c08ff75b2 */ /* 0x0008620008000100 */
[----:B------:R4:W1:Y:S02]  /*0c10*/  SYNCS.EXCH.64 URZ, [UR8+0x178], UR14 ;  /* 0x0001780e08ff75b2 */ /* 0x0008640008000100 */
[----:B----4-:R-:W-:Y:S01]  /*0c20*/  NOP ;  /* 0x0000000000007918 */ /* 0x010fe20000000000 */
.L_x_13:
[----:B------:R-:W4:Y:S01]  /*0c30*/  SHFL.IDX PT, R0, R169, RZ, 0x1f ;  /* 0x00001fffa9007589 */ /* 0x000f2200000e0000 */
[----:B------:R-:W-:Y:S01]  /*0c40*/  NOP ;  /* 0x0000000000007918 */ /* 0x000fe20000000000 */
[----:B----4-:R-:W-:-:S13]  /*0c50*/  ISETP.NE.AND P0, PT, R0, 0x5, PT ;  /* 0x000000050000780c */ /* 0x010fda0003f05270 */
[----:B------:R-:W-:Y:S05]  /*0c60*/  @P0 BRA `(.L_x_14) ;  /* 0x0000000000540947 */ /* 0x000fea0003800000 */
[----:B---3--:R-:W-:Y:S01]  /*0c70*/  UMOV UR9, 0x400 ;  /* 0x0000040000097882 */ /* 0x008fe20000000000 */
[----:B--2---:R-:W-:Y:S01]  /*0c80*/  UMOV UR8, 0x1 ;  /* 0x0000000100087882 */ /* 0x004fe20000000000 */
        /* <DEDUP_REMOVED lines=13> */
[----:B------:R4:W1:Y:S01]  /*0d60*/  SYNCS.EXCH.64 URZ, [UR9+0x1a8], UR14 ;  /* 0x0001a80e09ff75b2 */ /* 0x0008620008000100 */
[----:B------:R4:W1:Y:S01]  /*0d70*/  SYNCS.EXCH.64 URZ, [UR9+0x190], UR12 ;  /* 0x0001900c09ff75b2 */ /* 0x0008620008000100 */
[----:B------:R4:W1:Y:S01]  /*0d80*/  SYNCS.EXCH.64 URZ, [UR9+0x1b0], UR14 ;  /* 0x0001b00e09ff75b2 */ /* 0x0008620008000100 */
[----:B------:R4:W1:Y:S01]  /*0d90*/  SYNCS.EXCH.64 URZ, [UR9+0x198], UR12 ;  /* 0x0001980c09ff75b2 */ /* 0x0008620008000100 */
[----:B------:R4:W1:Y:S02]  /*0da0*/  SYNCS.EXCH.64 URZ, [UR9+0x1b8], UR14 ;  /* 0x0001b80e09ff75b2 */ /* 0x0008640008000100 */
[----:B----4-:R-:W-:Y:S01]  /*0db0*/  NOP ;  /* 0x0000000000007918 */ /* 0x010fe20000000000 */
.L_x_14:
[----:B------:R-:W4:Y:S01]  /*0dc0*/  SHFL.IDX PT, R0, R169, RZ, 0x1f ;  /* 0x00001fffa9007589 */ /* 0x000f2200000e0000 */
[----:B------:R-:W-:Y:S01]  /*0dd0*/  ISETP.NE.OR P1, PT, RZ, UR10, !P1 ;  /* 0x0000000aff007c0c */ /* 0x000fe2000cf25670 */
[----:B------:R-:W-:Y:S01]  /*0de0*/  NOP ;  /* 0x0000000000007918 */ /* 0x000fe20000000000 */
[----:B----4-:R-:W-:-:S13]  /*0df0*/  ISETP.NE.AND P0, PT, R0, 0x3, PT ;  /* 0x000000030000780c */ /* 0x010fda0003f05270 */
[----:B------:R-:W-:Y:S05]  /*0e00*/  @P0 BRA `(.L_x_15) ;  /* 0x0000000000340947 */ /* 0x000fea0003800000 */
[----:B--2---:R-:W-:Y:S01]  /*0e10*/  UMOV UR8, 0x400 ;  /* 0x0000040000087882 */ /* 0x004fe20000000000 */
[----:B------:R-:W-:Y:S01]  /*0e20*/  UMOV UR6, 0x20 ;  /* 0x0000002000067882 */ /* 0x000fe20000000000 */
[----:B------:R-:W-:Y:S02]  /*0e30*/  ULEA UR8, UR37, UR8, 0x18 ;  /* 0x0000000825087291 */ /* 0x000fe4000f8ec0ff */
[----:B---3--:R-:W-:-:S04]  /*0e40*/  UIADD3 UR12, UPT, UPT, -UR6, 0x100000, URZ ;  /* 0x00100000060c7890 */ /* 0x008fc8000fffe1ff */
[----:B------:R-:W-:Y:S02]  /*0e50*/  USHF.L.U32 UR13, UR12, 0xb, URZ ;  /* 0x0000000b0c0d7899 */ /* 0x000fe400080006ff */
[----:B------:R-:W-:Y:S01]  /*0e60*/  USHF.L.U32 UR12, UR12, 0x1, URZ ;  /* 0x000000010c0c7899 */ /* 0x000fe200080006ff */
[----:B------:R-:W-:Y:S01]  /*0e70*/  ELECT P0, URZ, PT ;  /* 0x0000000000ff782f */ /* 0x000fe20003800000 */
[----:B------:R-:W2:Y:S10]  /*0e80*/  FENCE.VIEW.ASYNC.S ;  /* 0x00000000000073c6 */ /* 0x000eb40000000000 */
[----:B--2---:R4:W2:Y:S01]  /*0e90*/  SYNCS.EXCH.64 URZ, [UR8+0x1c0], UR12 ;  /* 0x0001c00c08ff75b2 */ /* 0x0048a20008000100 */
[----:B------:R4:W3:Y:S01]  /*0ea0*/  SYNCS.EXCH.64 URZ, [UR8+0x1d0], UR12 ;  /* 0x0001d00c08ff75b2 */ /* 0x0008e20008000100 */
[----:B------:R4:W1:Y:S01]  /*0eb0*/  SYNCS.EXCH.64 URZ, [UR8+0x1c8], UR12 ;  /* 0x0001c80c08ff75b2 */ /* 0x0008620008000100 */
[----:B------:R4:W1:Y:S02]  /*0ec0*/  SYNCS.EXCH.64 URZ, [UR8+0x1d8], UR12 ;  /* 0x0001d80c08ff75b2 */ /* 0x0008640008000100 */
[----:B----4-:R-:W-:Y:S01]  /*0ed0*/  NOP ;  /* 0x0000000000007918 */ /* 0x010fe20000000000 */
.L_x_15:
[----:B------:R-:W-:Y:S01]  /*0ee0*/  VOTEU.ALL UP1, P1 ;  /* 0x0000000000ff7886 */ /* 0x000fe20000820000 */
[----:B--2---:R-:W2:Y:S01]  /*0ef0*/  LDCU UR8, c[0x0][0x36c] ;  /* 0x00006d80ff0877ac */ /* 0x004ea20008000800 */
[----:B------:R-:W-:Y:S01]  /*0f00*/  NOP ;  /* 0x0000000000007918 */ /* 0x000fe20000000000 */
[----:B------:R-:W-:Y:S01]  /*0f10*/  LOP3.LUT R10, R166, 0x1f, RZ, 0xc0, !PT ;  /* 0x0000001fa60a7812 */ /* 0x000fe200078ec0ff */
[----:B---3--:R-:W-:Y:S01]  /*0f20*/  UMOV UR12, 0x20 ;  /* 0x00000020000c7882 */ /* 0x008fe20000000000 */
[----:B------:R-:W-:Y:S01]  /*0f30*/  @!UP1 UMOV UR6, 0x400 ;  /* 0x0000040000069882 */ /* 0x000fe20000000000 */
[----:B------:R-:W-:-:S04]  /*0f40*/  @!UP1 UIADD3 UR12, UPT, UPT, -UR12, 0x100000, URZ ;  /* 0x001000000c0c9890 */ /* 0x000fc8000fffe1ff */
[----:B------:R-:W-:Y:S02]  /*0f50*/  @!UP1 USHF.L.U32 UR13, UR12, 0xb, URZ ;  /* 0x0000000b0c0d9899 */ /* 0x000fe400080006ff */
[----:B------:R-:W-:Y:S02]  /*0f60*/  @!UP1 USHF.L.U32 UR12, UR12, 0x1, URZ ;  /* 0x000000010c0c9899 */ /* 0x000fe400080006ff */
[----:B------:R-:W-:Y:S01]  /*0f70*/  @!UP1 ULEA UR6, UR37, UR6, 0x18 ;  /* 0x0000000625069291 */ /* 0x000fe2000f8ec0ff */
[----:B------:R-:W-:Y:S01]  /*0f80*/  VOTEU.ALL UP1, P1 ;  /* 0x0000000000ff7886 */ /* 0x000fe20000820000 */
[----:B------:R-:W-:Y:S01]  /*0f90*/  UISETP.NE.AND UP4, UPT, UR10, URZ, UPT ;  /* 0x000000ff0a00728c */ /* 0x000fe2000bf85270 */
[----:B------:R-:W3:Y:S09]  /*0fa0*/  FENCE.VIEW.ASYNC.S ;  /* 0x00000000000073c6 */ /* 0x000ef20000000000 */
[----:B---3--:R3:W4:Y:S01]  /*0fb0*/  @!UP1 SYNCS.EXCH.64 URZ, [UR6+0x1e0], UR12 ;  /* 0x0001e00c06ff95b2 */ /* 0x0087220008000100 */
[----:B--2---:R-:W-:-:S09]  /*0fc0*/  UISETP.EQ.U32.AND UP1, UPT, UR8, 0x1, UPT ;  /* 0x000000010800788c */ /* 0x004fd2000bf22070 */
[----:B------:R-:W-:Y:S05]  /*0fd0*/  BRA.U !UP1, `(.L_x_16) ;  /* 0x0000000109087547 */ /* 0x000fea000b800000 */
[----:B-1--4-:R-:W-:Y:S01]  /*0fe0*/  UCGABAR_ARV ;  /* 0x00000000000079c7 */ /* 0x012fe20008000000 */
[----:B------:R-:W-:Y:S05]  /*0ff0*/  BRA `(.L_x_17) ;  /* 0x0000000000047947 */ /* 0x000fea0003800000 */
.L_x_16:
[----:B-1--4-:R-:W-:Y:S01]  /*1000*/  NOP ;  /* 0x0000000000007918 */ /* 0x012fe20000000000 */
.L_x_17:
[----:B------:R-:W1:Y:S01]  /*1010*/  S2R R164, SR_CTAID.Y ;  /* 0x0000000000a47919 */ /* 0x000e620000002600 */
[----:B------:R-:W-:-:S05]  /*1020*/  CS2R.32 R155, SR_CgaSize ;  /* 0x00000000009b7805 */ /* 0x000fca0000008a00 */
[----:B------:R-:W-:-:S05]  /*1030*/  IMAD R155, R155, -0xa0, RZ ;  /* 0xffffff609b9b7824 */ /* 0x000fca00078e02ff */
[----:B---3--:R-:W-:-:S14]  /*1040*/  R2UR UR6, R155 ;  /* 0x000000009b0672ca */ /* 0x008fdc00000e0000 */
[----:B------:R-:W2:Y:S01]  /*1050*/  LDCU UR6, c[0x0][UR6+0x2b4] ;  /* 0x00005680060677ac */ /* 0x000ea20008000800 */
[----:B------:R-:W-:-:S05]  /*1060*/  CS2R.32 R0, SR_CgaSize ;  /* 0x0000000000007805 */ /* 0x000fca0000008a00 */
[----:B------:R-:W-:-:S06]  /*1070*/  IMAD R0, R0, -0xa0, RZ ;  /* 0xffffff6000007824 */ /* 0x000fcc00078e02ff */
[----:B------:R-:W3:Y:S01]  /*1080*/  LDC R0, c[0x0][R0+0x2a4] ;  /* 0x0000a90000007b82 */ /* 0x000ee20000000800 */
[----:B------:R-:W-:Y:S01]  /*1090*/  PRMT R8, RZ, 0x7610, R8 ;  /* 0x00007610ff087816 */ /* 0x000fe20000000008 */
[----:B------:R-:W4:Y:S01]  /*10a0*/  S2R R11, SR_CTAID.X ;  /* 0x00000000000b7919 */ /* 0x000f220000002500 */
[----:B------:R-:W-:-:S05]  /*10b0*/  CS2R.32 R155, SR_CgaSize ;  /* 0x00000000009b7805 */ /* 0x000fca0000008a00 */
[----:B------:R-:W-:-:S05]  /*10c0*/  IMAD R155, R155, -0xa0, RZ ;  /* 0xffffff609b9b7824 */ /* 0x000fca00078e02ff */
[----:B------:R-:W-:-:S14]  /*10d0*/  R2UR UR8, R155 ;  /* 0x000000009b0872ca */ /* 0x000fdc00000e0000 */
[----:B------:R-:W3:Y:S01]  /*10e0*/  LDCU UR8, c[0x0][UR8+0x2b0] ;  /* 0x00005600080877ac */ /* 0x000ee20008000800 */
[----:B------:R-:W-:Y:S01]  /*10f0*/  UISETP.NE.AND UP2, UPT, UR10, 0x2, UPT ;  /* 0x000000020a00788c */ /* 0x000fe2000bf45270 */
[----:B------:R-:W2:Y:S01]  /*1100*/  LDC R9, c[0x0][0xb24] ;  /* 0x0002c900ff097b82 */ /* 0x000ea20000000800 */
[----:B------:R-:W-:-:S05]  /*1110*/  CS2R.32 R2, SR_CgaSize ;  /* 0x0000000000027805 */ /* 0x000fca0000008a00 */
[----:B------:R-:W-:-:S06]  /*1120*/  IMAD R2, R2, -0xa0, RZ ;  /* 0xffffff6002027824 */ /* 0x000fcc00078e02ff */
[----:B------:R-:W3:Y:S08]  /*1130*/  LDC R2, c[0x0][R2+0x2a0] ;  /* 0x0000a80002027b82 */ /* 0x000ef00000000800 */
[----:B------:R-:W3:Y:S01]  /*1140*/  LDC R72, c[0x0][0xb24] ;  /* 0x0002c900ff487b82 */ /* 0x000ee20000000800 */
[----:B-1----:R-:W-:-:S07]  /*1150*/  I2FP.F32.U32 R3, R164 ;  /* 0x000000a400037245 */ /* 0x002fce0000201000 */
[----:B------:R-:W1:Y:S01]  /*1160*/  S2UR UR36, SR_CTAID.Z ;  /* 0x00000000002479c3 */ /* 0x000e620000002700 */
[----:B--2---:R-:W-:Y:S01]  /*1170*/  ISETP.GE.AND P0, PT, R9, 0x1, PT ;  /* 0x000000010900780c */ /* 0x004fe20003f06270 */
[----:B----4-:R-:W-:Y:S01]  /*1180*/  IMAD.MOV.U32 R155, RZ, RZ, R11 ;  /* 0x000000ffff9b7224 */ /* 0x010fe200078e000b */
[----:B------:R-:W-:Y:S01]  /*1190*/  I2FP.F32.U32 R4, R11 ;  /* 0x0000000b00047245 */ /* 0x000fe20000201000 */
[----:B------:R-:W-:Y:S01]  /*11a0*/  FMUL R3, R3, UR6 ;  /* 0x0000000603037c20 */ /* 0x000fe20008400000 */
[----:B------:R-:W2:Y:S03]  /*11b0*/  LDCU UR6, c[0x0][0xb30] ;  /* 0x00016600ff0677ac */ /* 0x000ea60008000800 */
[----:B---3--:R-:W-:Y:S01]  /*11c0*/  FMUL R4, R4, UR8 ;  /* 0x0000000804047c20 */ /* 0x008fe20008400000 */
[----:B------:R-:W3:Y:S08]  /*11d0*/  F2I.U32.TRUNC.NTZ R143, R3 ;  /* 0x00000003008f7305 */ /* 0x000ef0000020f000 */
[----:B------:R-:W4:Y:S01]  /*11e0*/  F2I.U32.TRUNC.NTZ R154, R4 ;  /* 0x00000004009a7305 */ /* 0x000f22000020f000 */
[----:B--2---:R-:W-:Y:S01]  /*11f0*/  UISETP.NE.AND UP3, UPT, UR6, 0x1, UPT ;  /* 0x000000010600788c */ /* 0x004fe2000bf65270 */
[----:B---3--:R-:W-:-:S05]  /*1200*/  IADD3 R143, PT, PT, -R143, RZ, RZ ;  /* 0x000000ff8f8f7210 */ /* 0x008fca0007ffe1ff */
[----:B------:R-:W-:Y:S01]  /*1210*/  IMAD R143, R0, R143, R164 ;  /* 0x0000008f008f7224 */ /* 0x000fe200078e02a4 */
[----:B------:R-:W-:Y:S01]  /*1220*/  PRMT R0, RZ, 0x7610, R0 ;  /* 0x00007610ff007816 */ /* 0x000fe20000000000 */
[----:B----4-:R-:W-:-:S04]  /*1230*/  IMAD.MOV R154, RZ, RZ, -R154 ;  /* 0x000000ffff9a7224 */ /* 0x010fc800078e0a9a */
[----:B------:R-:W-:Y:S01]  /*1240*/  IMAD R154, R2, R154, R11 ;  /* 0x0000009a029a7224 */ /* 0x000fe200078e020b */
[----:B-1----:R-:W-:Y:S06]  /*1250*/  BRA.U UP4, `(.L_x_18) ;  /* 0x0000000104247547 */ /* 0x002fec000b800000 */
[----:B------:R-:W-:Y:S01]  /*1260*/  ISETP.NE.AND P1, PT, R143, RZ, PT ;  /* 0x000000ff8f00720c */ /* 0x000fe20003f25270 */
[----:B------:R-:W-:Y:S01]  /*1270*/  IMAD.MOV.U32 R0, RZ, RZ, 0x3 ;  /* 0x00000003ff007424 */ /* 0x000fe200078e00ff */
[C---:B------:R-:W-:Y:S02]  /*1280*/  LOP3.LUT R3, R154.reuse, 0xfffffffe, RZ, 0xc0, !PT ;  /* 0xfffffffe9a037812 */ /* 0x040fe400078ec0ff */
[----:B------:R-:W-:Y:S02]  /*1290*/  ISETP.LT.U32.OR P1, PT, R154, 0x2, !P1 ;  /* 0x000000029a00780c */ /* 0x000fe40004f21470 */
[----:B------:R-:W-:Y:S02]  /*12a0*/  SHF.L.U32 R0, R0, R3, RZ ;  /* 0x0000000300007219 */ /* 0x000fe400000006ff */
[----:B------:R-:W-:Y:S02]  /*12b0*/  SEL R5, RZ, 0x1, !P1 ;  /* 0x00000001ff057807 */ /* 0x000fe40004800000 */
[----:B------:R-:W-:-:S05]  /*12c0*/  SEL R2, RZ, 0x2, !P1 ;  /* 0x00000002ff027807 */ /* 0x000fca0004800000 */
[----:B------:R-:W-:-:S05]  /*12d0*/  IMAD.IADD R2, R5, 0x1, R2 ;  /* 0x0000000105027824 */ /* 0x000fca00078e0202 */
[----:B------:R-:W-:Y:S02]  /*12e0*/  PRMT R8, R2, 0x7610, R8 ;  /* 0x0000761002087816 */ /* 0x000fe40000000008 */
.L_x_18:
[----:B------:R-:W-:Y:S05]  /*12f0*/  @!P0 BRA `(.L_x_19) ;  /* 0x0000000000b88947 */ /* 0x000fea0003800000 */
[----:B------:R-:W1:Y:S01]  /*1300*/  LDC.64 R4, c[0x0][0xb18] ;  /* 0x0002c600ff047b82 */ /* 0x000e620000000a00 */
[----:B------:R-:W-:-:S07]  /*1310*/  ISETP.NE.AND P0, PT, R9, 0x1, PT ;  /* 0x000000010900780c */ /* 0x000fce0003f05270 */
[----:B------:R-:W2:Y:S08]  /*1320*/  LDC R14, c[0x0][0xb0c] ;  /* 0x0002c300ff0e7b82 */ /* 0x000eb00000000800 */
[----:B------:R-:W3:Y:S08]  /*1330*/  LDC R13, c[0x0][0x370] ;  /* 0x0000dc00ff0d7b82 */ /* 0x000ef00000000800 */
[----:B------:R-:W4:Y:S01]  /*1340*/  LDC R16, c[0x0][0x374] ;  /* 0x0000dd00ff107b82 */ /* 0x000f220000000800 */
[----:B-1----:R-:W-:-:S07]  /*1350*/  ISETP.NE.AND P1, PT, R4, 0x1, PT ;  /* 0x000000010400780c */ /* 0x002fce0003f25270 */
[----:B------:R-:W3:Y:S01]  /*1360*/  LDC.64 R6, c[0x0][0xb10] ;  /* 0x0002c400ff067b82 */ /* 0x000ee20000000a00 */
[----:B--2---:R-:W-:-:S07]  /*1370*/  ISETP.NE.AND P2, PT, R14, 0x1, PT ;  /* 0x000000010e00780c */ /* 0x004fce0003f45270 */
[----:B------:R-:W1:Y:S08]  /*1380*/  LDC R12, c[0x0][0xb20] ;  /* 0x0002c800ff0c7b82 */ /* 0x000e700000000800 */
[----:B------:R-:W2:Y:S01]  /*1390*/  LDC.64 R2, c[0x0][0xb28] ;  /* 0x0002ca00ff027b82 */ /* 0x000ea20000000a00 */
[----:B----4-:R-:W-:-:S04]  /*13a0*/  IMAD.HI.U32 R15, R16, R5, RZ ;  /* 0x00000005100f7227 */ /* 0x010fc800078e00ff */
[----:B------:R-:W-:-:S04]  /*13b0*/  IMAD.HI.U32 R5, R164, R5, RZ ;  /* 0x00000005a4057227 */ /* 0x000fc800078e00ff */
[----:B---3--:R-:W-:-:S04]  /*13c0*/  IMAD.HI.U32 R18, R13, R6, RZ ;  /* 0x000000060d127227 */ /* 0x008fc800078e00ff */
[C---:B------:R-:W-:Y:S01]  /*13d0*/  IMAD.HI.U32 R20, R11.reuse, R6, RZ ;  /* 0x000000060b147227 */ /* 0x040fe200078e00ff */
[-C--:B------:R-:W-:Y:S02]  /*13e0*/  @P2 SHF.R.U32.HI R13, RZ, R7.reuse, R18 ;  /* 0x00000007ff0d2219 */ /* 0x080fe40000011612 */
[-C--:B-1----:R-:W-:Y:S02]  /*13f0*/  @P1 SHF.R.U32.HI R16, RZ, R12.reuse, R15 ;  /* 0x0000000cff101219 */ /* 0x082fe4000001160f */
[----:B------:R-:W-:Y:S02]  /*1400*/  SHF.R.U32.HI R5, RZ, R12, R5 ;  /* 0x0000000cff057219 */ /* 0x000fe40000011605 */
[----:B------:R-:W-:Y:S02]  /*1410*/  SHF.R.U32.HI R20, RZ, R7, R20 ;  /* 0x00000007ff147219 */ /* 0x000fe40000011614 */
[----:B------:R-:W-:Y:S01]  /*1420*/  SEL R5, R164, R5, !P1 ;  /* 0x00000005a4057207 */ /* 0x000fe20004800000 */
[----:B--2---:R-:W-:Y:S01]  /*1430*/  IMAD.HI.U32 R18, R16, R2, RZ ;  /* 0x0000000210127227 */ /* 0x004fe200078e00ff */
[----:B------:R-:W-:-:S02]  /*1440*/  SEL R155, R11, R20, !P2 ;  /* 0x000000140b9b7207 */ /* 0x000fc40005000000 */
[----:B------:R-:W-:Y:S01]  /*1450*/  IADD3 R7, PT, PT, -R5, RZ, RZ ;  /* 0x000000ff05077210 */ /* 0x000fe20007ffe1ff */
[----:B------:R-:W-:Y:S01]  /*1460*/  IMAD.HI.U32 R6, R13, R2, RZ ;  /* 0x000000020d067227 */ /* 0x000fe200078e00ff */
[----:B------:R-:W-:-:S03]  /*1470*/  @P0 SHF.R.U32.HI R16, RZ, R3, R18 ;  /* 0x00000003ff100219 */ /* 0x000fc60000011612 */
[----:B------:R-:W-:Y:S01]  /*1480*/  IMAD R7, R4, R7, R164 ;  /* 0x0000000704077224 */ /* 0x000fe200078e02a4 */
[----:B------:R-:W-:Y:S01]  /*1490*/  @P0 SHF.R.U32.HI R13, RZ, R3, R6 ;  /* 0x00000003ff0d0219 */ /* 0x000fe20000011606 */
[----:B------:R-:W-:-:S04]  /*14a0*/  IMAD R16, R16, R9, RZ ;  /* 0x0000000910107224 */ /* 0x000fc800078e02ff */
[----:B------:R-:W-:Y:S01]  /*14b0*/  IMAD R6, R13, R9, RZ ;  /* 0x000000090d067224 */ /* 0x000fe200078e02ff */
[----:B------:R-:W-:-:S04]  /*14c0*/  ISETP.GE.AND P1, PT, R5, R16, PT ;  /* 0x000000100500720c */ /* 0x000fc80003f26270 */
[----:B------:R-:W-:Y:S01]  /*14d0*/  ISETP.GE.OR P1, PT, R155, R6, P1 ;  /* 0x000000069b00720c */ /* 0x000fe20000f26670 */
[----:B------:R-:W-:-:S05]  /*14e0*/  IMAD.HI.U32 R6, R5, R2, RZ ;  /* 0x0000000205067227 */ /* 0x000fca00078e00ff */
[----:B------:R-:W-:-:S04]  /*14f0*/  SHF.R.U32.HI R6, RZ, R3, R6 ;  /* 0x00000003ff067219 */ /* 0x000fc80000011606 */
[----:B------:R-:W-:-:S03]  /*1500*/  SEL R6, R5, R6, !P0 ;  /* 0x0000000605067207 */ /* 0x000fc60004000000 */
[----:B------:R-:W-:Y:S01]  /*1510*/  @!P1 IMAD.HI.U32 R12, R155, R2, RZ ;  /* 0x000000029b0c9227 */ /* 0x000fe200078e00ff */
[----:B------:R-:W-:-:S04]  /*1520*/  IADD3 R2, PT, PT, -R6, RZ, RZ ;  /* 0x000000ff06027210 */ /* 0x000fc80007ffe1ff */
[----:B------:R-:W-:Y:S01]  /*1530*/  @!P1 SHF.R.U32.HI R12, RZ, R3, R12 ;  /* 0x00000003ff0c9219 */ /* 0x000fe2000001160c */
[----:B------:R-:W-:-:S03]  /*1540*/  IMAD R2, R9, R2, R5 ;  /* 0x0000000209027224 */ /* 0x000fc600078e0205 */
[----:B------:R-:W-:-:S05]  /*1550*/  @!P1 SEL R3, R155, R12, !P0 ;  /* 0x0000000c9b039207 */ /* 0x000fca0004000000 */
[--C-:B------:R-:W-:Y:S02]  /*1560*/  @!P1 IMAD.IADD R6, R6, 0x1, -R3.reuse ;  /* 0x0000000106069824 */ /* 0x100fe400078e0a03 */
[----:B------:R-:W-:Y:S01]  /*1570*/  @!P1 IMAD R3, R2, R13, R3 ;  /* 0x0000000d02039224 */ /* 0x000fe200078e0203 */
[----:B------:R-:W-:Y:S01]  /*1580*/  IADD3 R2, PT, PT, -R155, RZ, RZ ;  /* 0x000000ff9b027210 */ /* 0x000fe20007ffe1ff */
[----:B------:R-:W-:Y:S02]  /*1590*/  @!P1 IMAD R5, R6, R9, R155 ;  /* 0x0000000906059224 */ /* 0x000fe400078e029b */
[----:B------:R-:W-:Y:S02]  /*15a0*/  @!P1 IMAD.MOV.U32 R155, RZ, RZ, R3 ;  /* 0x000000ffff9b9224 */ /* 0x000fe400078e0003 */
[----:B------:R-:W-:Y:S02]  /*15b0*/  IMAD R2, R14, R2, R11 ;  /* 0x000000020e027224 */ /* 0x000fe400078e020b */
[----:B------:R-:W-:-:S02]  /*15c0*/  IMAD R164, R5, R4, R7 ;  /* 0x0000000405a47224 */ /* 0x000fc400078e0207 */
[----:B------:R-:W-:Y:S02]  /*15d0*/  IMAD R155, R155, R14, R2 ;  /* 0x0000000e9b9b7224 */ /* 0x000fe400078e0202 */
.L_x_19:
[----:B------:R-:W-:Y:S05]  /*15e0*/  BRA.U UP3, `(.L_x_20) ;  /* 0x0000000103407547 */ /* 0x000fea000b800000 */
[----:B------:R-:W1:Y:S08]  /*15f0*/  LDC.64 R4, c[0x0][0xb10] ;  /* 0x0002c400ff047b82 */ /* 0x000e700000000a00 */
[----:B------:R-:W2:Y:S08]  /*1600*/  LDC.64 R2, c[0x0][0xb18] ;  /* 0x0002c600ff027b82 */ /* 0x000eb00000000a00 */
[----:B------:R-:W3:Y:S08]  /*1610*/  LDC R6, c[0x0][0xb20] ;  /* 0x0002c800ff067b82 */ /* 0x000ef00000000800 */
[----:B------:R-:W4:Y:S01]  /*1620*/  LDC R12, c[0x0][0xb0c] ;  /* 0x0002c300ff0c7b82 */ /* 0x000f220000000800 */
[----:B-1----:R-:W-:-:S05]  /*1630*/  IMAD.HI.U32 R4, R155, R4, RZ ;  /* 0x000000049b047227 */ /* 0x002fca00078e00ff */
[----:B------:R-:W-:Y:S01]  /*1640*/  SHF.R.U32.HI R4, RZ, R5, R4 ;  /* 0x00000005ff047219 */ /* 0x000fe20000011604 */
[----:B--2---:R-:W-:Y:S01]  /*1650*/  IMAD.HI.U32 R3, R164, R3, RZ ;  /* 0x00000003a4037227 */ /* 0x004fe200078e00ff */
[----:B------:R-:W-:-:S04]  /*1660*/  ISETP.NE.AND P0, PT, R2, 0x1, PT ;  /* 0x000000010200780c */ /* 0x000fc80003f05270 */
[----:B---3--:R-:W-:-:S04]  /*1670*/  SHF.R.U32.HI R3, RZ, R6, R3 ;  /* 0x00000006ff037219 */ /* 0x008fc80000011603 */
[----:B------:R-:W-:Y:S02]  /*1680*/  SEL R3, R164, R3, !P0 ;  /* 0x00000003a4037207 */ /* 0x000fe40004000000 */
[----:B----4-:R-:W-:-:S04]  /*1690*/  ISETP.NE.AND P1, PT, R12, 0x1, PT ;  /* 0x000000010c00780c */ /* 0x010fc80003f25270 */
[----:B------:R-:W-:-:S05]  /*16a0*/  SEL R6, R155, R4, !P1 ;  /* 0x000000049b067207 */ /* 0x000fca0004800000 */
[----:B------:R-:W-:Y:S02]  /*16b0*/  IMAD.IADD R4, R3, 0x1, -R6 ;  /* 0x0000000103047824 */ /* 0x000fe400078e0a06 */
[----:B------:R-:W-:Y:S02]  /*16c0*/  IMAD.IADD R3, R6, 0x1, -R3 ;  /* 0x0000000106037824 */ /* 0x000fe400078e0a03 */
[----:B------:R-:W-:Y:S02]  /*16d0*/  IMAD R155, R4, R12, R155 ;  /* 0x0000000c049b7224 */ /* 0x000fe400078e029b */
[----:B------:R-:W-:Y:S02]  /*16e0*/  IMAD R164, R3, R2, R164 ;  /* 0x0000000203a47224 */ /* 0x000fe400078e02a4 */
.L_x_20:
[----:B------:R-:W-:Y:S05]  /*16f0*/  BRA.U !UP1, `(.L_x_21) ;  /* 0x00000001090c7547 */ /* 0x000fea000b800000 */
[----:B------:R-:W-:Y:S01]  /*1700*/  UCGABAR_WAIT ;  /* 0x0000000000007dc7 */ /* 0x000fe20008000000 */
[----:B------:R-:W-:Y:S01]  /*1710*/  CCTL.IVALL ;  /* 0x00000000ff00798f */ /* 0x000fe20002000000 */
[----:B------:R-:W-:Y:S05]  /*1720*/  BRA `(.L_x_22) ;  /* 0x0000000000047947 */ /* 0x000fea0003800000 */
.L_x_21:
[----:B------:R-:W-:Y:S06]  /*1730*/  BAR.SYNC.DEFER_BLOCKING 0x0 ;  /* 0x0000000000007b1d */ /* 0x000fec0000010000 */
.L_x_22:
[----:B------:R-:W-:Y:S05]  /*1740*/  BRA.U UP2, `(.L_x_23) ;  /* 0x0000001902f47547 */ /* 0x000fea000b800000 */
[----:B------:R-:W1:Y:S01]  /*1750*/  LDCU UR15, c[0x0][0x38c] ;  /* 0x00007180ff0f77ac */ /* 0x000e620008000800 */
[----:B------:R-:W2:Y:S01]  /*1760*/  LDC R9, c[0x0][0x370] ;  /* 0x0000dc00ff097b82 */ /* 0x000ea20000000800 */
[C---:B------:R-:W-:Y:S01]  /*1770*/  IMAD.SHL.U32 R17, R11.reuse, 0x20, RZ ;  /* 0x000000200b117824 */ /* 0x040fe200078e00ff */
[----:B------:R-:W-:Y:S01]  /*1780*/  PLOP3.LUT P1, PT, PT, PT, UP5, 0x80, 0x8 ;  /* 0x000000000008781c */ /* 0x000fe20003f2f058 */
[----:B------:R-:W-:Y:S01]  /*1790*/  UISETP.NE.AND UP1, UPT, UR10, URZ, UPT ;  /* 0x000000ff0a00728c */ /* 0x000fe2000bf25270 */
[----:B------:R-:W-:Y:S01]  /*17a0*/  ISETP.NE.AND P4, PT, R10, RZ, P5 ;  /* 0x000000ff0a00720c */ /* 0x000fe20002f85270 */
[----:B------:R-:W-:Y:S01]  /*17b0*/  IMAD.SHL.U32 R16, R11, 0x80, RZ ;  /* 0x000000800b107824 */ /* 0x000fe200078e00ff */
[----:B------:R-:W-:Y:S01]  /*17c0*/  PLOP3.LUT P1, PT, P1, PT, PT, 0x8, 0x80 ;  /* 0x000000000080781c */ /* 0x000fe20000f2e170 */
[----:B------:R-:W-:Y:S01]  /*17d0*/  IMAD.MOV.U32 R15, RZ, RZ, 0x1 ;  /* 0x00000001ff0f7424 */ /* 0x000fe200078e00ff */
[----:B------:R-:W3:Y:S01]  /*17e0*/  LDC R0, c[0x0][0x374] ;  /* 0x0000dd00ff007b82 */ /* 0x000ee20000000800 */
[----:B------:R-:W-:Y:S01]  /*17f0*/  IMAD.MOV.U32 R14, RZ, RZ, RZ ;  /* 0x000000ffff0e7224 */ /* 0x000fe200078e00ff */
[----:B------:R-:W-:Y:S01]  /*1800*/  CS2R R12, SRZ ;  /* 0x00000000000c7805 */ /* 0x000fe2000001ff00 */
[----:B------:R-:W-:Y:S01]  /*1810*/  IMAD.MOV.U32 R10, RZ, RZ, 0x1 ;  /* 0x00000001ff0a7424 */ /* 0x000fe200078e00ff */
[----:B------:R-:W-:Y:S01]  /*1820*/  LOP3.LUT R17, R17, 0x20, RZ, 0xc0, !PT ;  /* 0x0000002011117812 */ /* 0x000fe200078ec0ff */
[----:B------:R-:W4:Y:S01]  /*1830*/  LDCU.64 UR24, c[0x0][0x348] ;  /* 0x00006900ff1877ac */ /* 0x000f220008000a00 */
[----:B-1----:R-:W-:-:S02]  /*1840*/  UIADD3 UR4, UPT, UPT, UR15, 0x3f, URZ ;  /* 0x0000003f0f047890 */ /* 0x002fc4000fffe0ff */
[----:B------:R-:W-:Y:S02]  /*1850*/  USEL UR7, UR7, 0x2, UP1 ;  /* 0x0000000207077887 */ /* 0x000fe40008800000 */
[----:B------:R-:W-:Y:S01]  /*1860*/  USHF.R.S32.HI UR22, URZ, 0x1f, UR4 ;  /* 0x0000001fff167899 */ /* 0x000fe20008011404 */
[----:B------:R-:W-:-:S03]  /*1870*/  UMOV UR13, URZ ;  /* 0x000000ff000d7c82 */ /* 0x000fc60008000000 */
[----:B------:R-:W-:Y:S02]  /*1880*/  ULEA.HI UR22, UR22, UR4, URZ, 0x6 ;  /* 0x0000000416167291 */ /* 0x000fe4000f8f30ff */
[----:B------:R-:W-:Y:S02]  /*1890*/  UIADD3 UR4, UPT, UPT, UR15, -0x1, URZ ;  /* 0xffffffff0f047890 */ /* 0x000fe4000fffe0ff */
[----:B------:R-:W-:Y:S02]  /*18a0*/  USHF.R.S32.HI UR22, URZ, 0x6, UR22 ;  /* 0x00000006ff167899 */ /* 0x000fe40008011416 */
[----:B------:R-:W-:Y:S02]  /*18b0*/  UISETP.GE.U32.AND UP2, UPT, UR4, -0x7f, UPT ;  /* 0xffffff810400788c */ /* 0x000fe4000bf46070 */
[----:B------:R-:W-:Y:S02]  /*18c0*/  UISETP.LT.U32.AND UP0, UPT, UR22, 0x14, UPT ;  /* 0x000000141600788c */ /* 0x000fe4000bf01070 */
[----:B------:R-:W-:-:S02]  /*18d0*/  UIADD3 UR15, UPT, UPT, UR15, 0x7e, URZ ;  /* 0x0000007e0f0f7890 */ /* 0x000fc4000fffe0ff */
[----:B------:R-:W-:-:S04]  /*18e0*/  USEL UR21, UR22, 0x14, UP0 ;  /* 0x0000001416157887 */ /* 0x000fc80008000000 */
[----:B------:R-:W-:Y:S02]  /*18f0*/  UIADD3 UR6, UPT, UPT, UR21, -0x1, URZ ;  /* 0xffffffff15067890 */ /* 0x000fe4000fffe0ff */
[----:B------:R-:W-:Y:S02]  /*1900*/  @UP2 UIADD3 UR6, UPT, UPT, UR21, URZ, URZ ;  /* 0x000000ff15062290 */ /* 0x000fe4000fffe0ff */
[----:B------:R-:W-:Y:S02]  /*1910*/  UIADD3 UR14, UPT, UPT, UR22, -UR21, URZ ;  /* 0x80000015160e7290 */ /* 0x000fe4000fffe0ff */
[----:B------:R-:W-:Y:S02]  /*1920*/  UIADD3 UR5, UPT, UPT, UR6, 0x1, URZ ;  /* 0x0000000106057890 */ /* 0x000fe4000fffe0ff */
[----:B--2-4-:R-:W-:-:S12]  /*1930*/  UIADD3 UR6, UPT, UPT, -UR6, URZ, URZ ;  /* 0x000000ff06067290 */ /* 0x014fd8000fffe1ff */
.L_x_43:
[----:B------:R-:W-:Y:S01]  /*1940*/  UISETP.NE.AND UP0, UPT, UR37, URZ, UPT ;  /* 0x000000ff2500728c */ /* 0x000fe2000bf05270 */
[----:B------:R-:W1:Y:S08]  /*1950*/  S2UR UR37, SR_CgaCtaId ;  /* 0x00000000002579c3 */ /* 0x000e700000008800 */
[----:B------:R-:W-:Y:S05]  /*1960*/  BRA.U UP0, `(.L_x_24) ;  /* 0x0000000100347547 */ /* 0x000fea000b800000 */
[----:B------:R-:W2:Y:S01]  /*1970*/  S2R R2, SR_CgaCtaId ;  /* 0x0000000000027919 */ /* 0x000ea20000008800 */
[----:B------:R-:W-:-:S04]  /*1980*/  MOV R3, 0x400 ;  /* 0x0000040000037802 */ /* 0x000fc80000000f00 */
[----:B--2---:R-:W-:Y:S02]  /*1990*/  LEA R3, R2, R3, 0x18 ;  /* 0x0000000302037211 */ /* 0x004fe400078ec0ff */
[----:B------:R-:W-:-:S03]  /*19a0*/  SHF.L.U32 R2, R10, 0x1f, RZ ;  /* 0x0000001f0a027819 */ /* 0x000fc600000006ff */
[----:B------:R-:W-:-:S04]  /*19b0*/  IMAD R3, R12, 0x8, R3 ;  /* 0x000000080c037824 */ /* 0x000fc800078e0203 */
[----:B------:R-:W2:Y:S02]  /*19c0*/  SYNCS.PHASECHK.TRANS64.TRYWAIT P0, [R3+URZ+0x1d0], R2 ;  /* 0x0001d002030075a7 */ /* 0x000ea400080011ff */
[----:B--2---:R-:W-:Y:S05]  /*19d0*/  @!P0 BRA `(.L_x_25) ;  /* 0x0000006000588947 */ /* 0x004fea0003800000 */
.L_x_130:
[----:B------:R-:W-:Y:S01]  /*19e0*/  VIADD R12, R12, 0x1 ;  /* 0x000000010c0c7836 */ /* 0x000fe20000000000 */
[----:B------:R2:W-:Y:S04]  /*19f0*/  SYNCS.ARRIVE.TRANS64.A1T0 RZ, [R3+URZ+0x1c0], RZ ;  /* 0x0001c0ff03ff79a7 */ /* 0x0005e800081000ff */
[----:B------:R-:W-:-:S04]  /*1a00*/  ISETP.NE.AND P0, PT, R12, 0x2, PT ;  /* 0x000000020c00780c */ /* 0x000fc80003f05270 */
[----:B------:R-:W-:Y:S02]  /*1a10*/  SEL R12, R12, RZ, P0 ;  /* 0x000000ff0c0c7207 */ /* 0x000fe40000000000 */
[----:B--2---:R-:W-:-:S04]  /*1a20*/  SEL R3, RZ, 0x1, P0 ;  /* 0x00000001ff037807 */ /* 0x004fc80000000000 */
[----:B------:R-:W-:-:S07]  /*1a30*/  LOP3.LUT R10, R10, R3, RZ, 0x3c, !PT ;  /* 0x000000030a0a7212 */ /* 0x000fce00078e3cff */
.L_x_24:
[----:B------:R-:W-:Y:S01]  /*1a40*/  UMOV UR4, 0x400 ;  /* 0x0000040000047882 */ /* 0x000fe20000000000 */
[----:B------:R-:W-:Y:S01]  /*1a50*/  LEA.HI R3, R155, R155, RZ, 0x1 ;  /* 0x0000009b9b037211 */ /* 0x000fe200078f08ff */
[----:B-1----:R-:W-:Y:S01]  /*1a60*/  ULEA UR4, UR37, UR4, 0x18 ;  /* 0x0000000425047291 */ /* 0x002fe2000f8ec0ff */
[----:B------:R-:W-:Y:S01]  /*1a70*/  SHF.L.U32 R2, R15, 0x1f, RZ ;  /* 0x0000001f0f027819 */ /* 0x000fe200000006ff */
[----:B------:R-:W-:Y:S01]  /*1a80*/  UISETP.GE.U32.AND UP0, UPT, UR15, 0x7f, UPT ;  /* 0x0000007f0f00788c */ /* 0x000fe2000bf06070 */
[----:B------:R-:W-:Y:S01]  /*1a90*/  R2UR UR35, R16 ;  /* 0x00000000102372ca */ /* 0x000fe200000e0000 */
[----:B------:R-:W-:Y:S01]  /*1aa0*/  ULEA UR8, UR13, UR4, 0x3 ;  /* 0x000000040d087291 */ /* 0x000fe2000f8e18ff */
[----:B------:R-:W-:Y:S01]  /*1ab0*/  IMAD.SHL.U32 R3, R3, 0x80, RZ ;  /* 0x0000008003037824 */ /* 0x000fe200078e00ff */
[----:B------:R-:W-:Y:S01]  /*1ac0*/  R2UR UR11, R17 ;  /* 0x00000000110b72ca */ /* 0x000fe200000e0000 */
[----:B------:R-:W-:-:S03]  /*1ad0*/  UMOV UR23, URZ ;  /* 0x000000ff00177c82 */ /* 0x000fc60008000000 */
[----:B------:R-:W-:-:S03]  /*1ae0*/  LOP3.LUT R3, R3, 0xffffff00, RZ, 0xc0, !PT ;  /* 0xffffff0003037812 */ /* 0x000fc600078ec0ff */
[----:B------:R1:W2:Y:S01]  /*1af0*/  SYNCS.PHASECHK.TRANS64.TRYWAIT P0, [UR8+0xa0], R2 ;  /* 0x0000a002ff0075a7 */ /* 0x0002a20008001108 */
[----:B------:R-:W-:Y:S02]  /*1b00*/  R2UR UR9, R3 ;  /* 0x00000000030972ca */ /* 0x000fe400000e0000 */
[----:B------:R-:W-:-:S11]  /*1b10*/  R2UR UR8, R164 ;  /* 0x00000000a40872ca */ /* 0x000fd600000e0000 */
[----:B------:R-:W-:Y:S02]  /*1b20*/  ULOP3.LUT UR35, UR9, 0x80, UR35, 0xf8, !UPT ;  /* 0x0000008009237892 */ /* 0x000fe4000f8ef823 */
[----:B------:R-:W-:Y:S01]  /*1b30*/  ULEA UR11, UR8, UR11, 0x6 ;  /* 0x0000000b080b7291 */ /* 0x000fe2000f8e30ff */
[----:B------:R-:W-:Y:S11]  /*1b40*/  BRA.U !UP0, `(.L_x_26) ;  /* 0x0000000108c07547 */ /* 0x000ff6000b800000 */
[----:B------:R-:W-:Y:S01]  /*1b50*/  UMOV UR16, UR6 ;  /* 0x0000000600107c82 */ /* 0x000fe20008000000 */
[----:B------:R-:W-:Y:S01]  /*1b60*/  UMOV UR17, UR13 ;  /* 0x0000000d00117c82 */ /* 0x000fe20008000000 */
[----:B------:R-:W-:-:S05]  /*1b70*/  UMOV UR34, URZ ;  /* 0x000000ff00227c82 */ /* 0x000fca0008000000 */
.L_x_32:
[----:B------:R-:W-:Y:S01]  /*1b80*/  ULEA UR33, UR17, UR4, 0x3 ;  /* 0x0000000411217291 */ /* 0x000fe2000f8e18ff */
[----:B------:R-:W-:Y:S01]  /*1b90*/  @P5 MOV R3, 0x5000 ;  /* 0x0000500000035802 */ /* 0x000fe20000000f00 */
[----:B-12-4-:R-:W-:Y:S10]  /*1ba0*/  @P0 BRA `(.L_x_27) ;  /* 0x00000000000c0947 */ /* 0x016ff40003800000 */
[----:B------:R-:W-:-:S04]  /*1bb0*/  SHF.L.U32 R5, R15, 0x1f, RZ ;  /* 0x0000001f0f057819 */ /* 0x000fc800000006ff */
[----:B------:R-:W2:Y:S02]  /*1bc0*/  SYNCS.PHASECHK.TRANS64.TRYWAIT P0, [UR33+0xa0], R5 ;  /* 0x0000a005ff0075a7 */ /* 0x000ea40008001121 */
[----:B--2---:R-:W-:Y:S05]  /*1bd0*/  @!P0 BRA `(.L_x_28) ;  /* 0x0000005c00ec8947 */ /* 0x004fea0003800000 */
.L_x_27:
[----:B------:R2:W-:Y:S01]  /*1be0*/  @P5 SYNCS.ARRIVE.TRANS64 RZ, [UR33], R3 ;  /* 0x00000003ffff59a7 */ /* 0x0005e20008000021 */
[----:B------:R-:W-:Y:S02]  /*1bf0*/  ULOP3.LUT UR8, UR7, 0x2, URZ, 0xfc, !UPT ;  /* 0x0000000207087892 */ /* 0x000fe4000f8efcff */
[----:B------:R-:W-:Y:S02]  /*1c00*/  UIADD3 UR16, UPT, UPT, UR16, 0x1, URZ ;  /* 0x0000000110107890 */ /* 0x000fe4000fffe0ff */
[----:B------:R-:W-:Y:S02]  /*1c10*/  UISETP.NE.AND UP0, UPT, UR8, 0x2, UPT ;  /* 0x000000020800788c */ /* 0x000fe4000bf05270 */
[----:B------:R-:W-:-:S07]  /*1c20*/  UISETP.NE.AND UP2, UPT, UR16, 0x1, UPT ;  /* 0x000000011000788c */ /* 0x000fce000bf45270 */
[----:B------:R-:W-:Y:S05]  /*1c30*/  BRA.U UP0, `(.L_x_29) ;  /* 0x0000000100047547 */ /* 0x000fea000b800000 */
[----:B------:R-:W-:Y:S05]  /*1c40*/  BPT.TRAP 0x1 ;  /* 0x000000040000795c */ /* 0x000fea0000300000 */
.L_x_29:
[----:B------:R-:W-:Y:S04]  /*1c50*/  BSSY.RECONVERGENT B0, `(.L_x_30) ;  /* 0x0000003000007945 */ /* 0x000fe80003800200 */
[----:B------:R-:W-:Y:S05]  /*1c60*/  @!P4 BRA `(.L_x_31) ;  /* 0x000000000004c947 */ /* 0x000fea0003800000 */
[----:B------:R-:W-:Y:S05]  /*1c70*/  BPT.TRAP 0x1 ;  /* 0x000000040000795c */ /* 0x000fea0000300000 */
.L_x_31:
[----:B------:R-:W-:Y:S05]  /*1c80*/  BSYNC.RECONVERGENT B0 ;  /* 0x0000000000007941 */ /* 0x000fea0003800200 */
.L_x_30:
[----:B------:R-:W-:Y:S02]  /*1c90*/  UIADD3 UR13, UPT, UPT, UR17, 0x1, URZ ;  /* 0x00000001110d7890 */ /* 0x000fe4000fffe0ff */
[----:B------:R-:W-:Y:S02]  /*1ca0*/  ULEA UR32, UR17, UR4, 0xd ;  /* 0x0000000411207291 */ /* 0x000fe4000f8e68ff */
[----:B------:R-:W-:Y:S02]  /*1cb0*/  UISETP.NE.AND UP0, UPT, UR13, 0x14, UPT ;  /* 0x000000140d00788c */ /* 0x000fe4000bf05270 */
[----:B------:R-:W-:Y:S02]  /*1cc0*/  UIADD3 UR28, UP1, UPT, UR24, 0x80, URZ ;  /* 0x00000080181c7890 */ /* 0x000fe4000ff3e0ff */
[----:B------:R-:W-:Y:S02]  /*1cd0*/  USEL UR9, URZ, 0x1, UP0 ;  /* 0x00000001ff097887 */ /* 0x000fe40008000000 */
[----:B------:R-:W-:-:S02]  /*1ce0*/  USEL UR13, UR13, URZ, UP0 ;  /* 0x000000ff0d0d7287 */ /* 0x000fc40008000000 */
[----:B------:R-:W-:Y:S02]  /*1cf0*/  UIADD3 UR26, UP0, UPT, UR24, 0x180, URZ ;  /* 0x00000180181a7890 */ /* 0x000fe4000ff1e0ff */
[----:B------:R-:W-:Y:S01]  /*1d00*/  ULEA UR8, UR13, UR4, 0x3 ;  /* 0x000000040d087291 */ /* 0x000fe2000f8e18ff */
[----:B------:R-:W-:Y:S01]  /*1d10*/  LOP3.LUT R15, R15, UR9, RZ, 0x3c, !PT ;  /* 0x000000090f0f7c12 */ /* 0x000fe2000f8e3cff */
[----:B------:R-:W-:Y:S02]  /*1d20*/  ULOP3.LUT UR33, UR33, 0xfefffff8, URZ, 0xc0, !UPT ;  /* 0xfefffff821217892 */ /* 0x000fe4000f8ec0ff */
[----:B------:R-:W-:Y:S01]  /*1d30*/  UIADD3.X UR29, UPT, UPT, URZ, UR25, URZ, UP1, !UPT ;  /* 0x00000019ff1d7290 */ /* 0x000fe20008ffe4ff */
[----:B-1----:R-:W-:Y:S01]  /*1d40*/  SHF.L.U32 R2, R15, 0x1f, RZ ;  /* 0x0000001f0f027819 */ /* 0x002fe200000006ff */
[----:B------:R-:W-:Y:S02]  /*1d50*/  UIADD3 UR32, UPT, UPT, UR32, 0x4600, URZ ;  /* 0x0000460020207890 */ /* 0x000fe4000fffe0ff */
[----:B------:R-:W-:Y:S01]  /*1d60*/  UIADD3.X UR27, UPT, UPT, URZ, UR25, URZ, UP0, !UPT ;  /* 0x00000019ff1b7290 */ /* 0x000fe200087fe4ff */
[----:B------:R4:W1:Y:S01]  /*1d70*/  SYNCS.PHASECHK.TRANS64.TRYWAIT P0, [UR8+0xa0], R2 ;  /* 0x0000a002ff0075a7 */ /* 0x0008620008001108 */
[----:B------:R-:W-:Y:S01]  /*1d80*/  ULEA UR8, UR17, UR4, 0xb ;  /* 0x0000000411087291 */ /* 0x000fe2000f8e58ff */
[----:B------:R-:W-:Y:S01]  /*1d90*/  UMOV UR18, 0x0 ;  /* 0x0000000000127882 */ /* 0x000fe20000000000 */
[----:B------:R-:W-:-:S02]  /*1da0*/  UMOV UR19, 0x10000000 ;  /* 0x1000000000137882 */ /* 0x000fc40000000000 */
[----:B------:R-:W-:Y:S01]  /*1db0*/  UIADD3 UR8, UPT, UPT, UR8, 0x2c600, URZ ;  /* 0x0002c60008087890 */ /* 0x000fe2000fffe0ff */
[----:B------:R2:W-:Y:S01]  /*1dc0*/  UTMALDG.3D.2CTA [UR32], [UR28], desc[UR18] ;  /* 0x000012201c0075b4 */ /* 0x0005e20008211000 */
[----:B------:R-:W-:Y:S01]  /*1dd0*/  UMOV UR10, UR34 ;  /* 0x00000022000a7c82 */ /* 0x000fe20008000000 */
[----:B------:R-:W-:Y:S01]  /*1de0*/  UMOV UR12, UR36 ;  /* 0x00000024000c7c82 */ /* 0x000fe20008000000 */
[----:B------:R-:W-:Y:S01]  /*1df0*/  UMOV UR9, UR33 ;  /* 0x0000002100097c82 */ /* 0x000fe20008000000 */
[----:B------:R-:W-:Y:S01]  /*1e00*/  UMOV UR23, UR5 ;  /* 0x0000000500177c82 */ /* 0x000fe20008000000 */
[----:B------:R-:W-:-:S03]  /*1e10*/  UMOV UR17, UR13 ;  /* 0x0000000d00117c82 */ /* 0x000fc60008000000 */
[----:B------:R4:W-:Y:S01]  /*1e20*/  UTMALDG.3D.2CTA [UR8], [UR26], desc[UR18] ;  /* 0x000012081a0075b4 */ /* 0x0009e20008211000 */
[----:B--2---:R-:W-:Y:S01]  /*1e30*/  UIADD3 UR34, UPT, UPT, UR34, 0x40, URZ ;  /* 0x0000004022227890 */ /* 0x004fe2000fffe0ff */
[----:B------:R-:W-:Y:S11]  /*1e40*/  BRA.U UP2, `(.L_x_32) ;  /* 0xfffffffd024c7547 */ /* 0x000ff6000b83ffff */
.L_x_26:
[----:B----4-:R-:W-:Y:S01]  /*1e50*/  ULEA UR8, UR13, UR4, 0x3 ;  /* 0x000000040d087291 */ /* 0x010fe2000f8e18ff */
[----:B-1----:R-:W-:Y:S01]  /*1e60*/  SHF.L.U32 R2, R15, 0x1f, RZ ;  /* 0x0000001f0f027819 */ /* 0x002fe200000006ff */
[----:B------:R-:W-:Y:S01]  /*1e70*/  @!P1 SYNCS.ARRIVE.TRANS64.A1T0 RZ, [UR4+0x158], RZ ;  /* 0x000158ffffff99a7 */ /* 0x000fe20008100004 */
[----:B------:R-:W-:-:S06]  /*1e80*/  UISETP.GT.AND UP0, UPT, UR22, UR21, UPT ;  /* 0x000000151600728c */ /* 0x000fcc000bf04270 */
[----:B--2---:R1:W2:Y:S03]  /*1e90*/  SYNCS.PHASECHK.TRANS64.TRYWAIT P0, [UR8+0xa0], R2 ;  /* 0x0000a002ff0075a7 */ /* 0x0042a60008001108 */
[----:B------:R-:W-:Y:S05]  /*1ea0*/  BRA.U !UP0, `(.L_x_33) ;  /* 0x0000000108c07547 */ /* 0x000fea000b800000 */
[----:B------:R-:W-:Y:S01]  /*1eb0*/  UIADD3 UR26, UPT, UPT, UR14, UR23, URZ ;  /* 0x000000170e1a7290 */ /* 0x000fe2000fffe0ff */
[----:B------:R-:W-:-:S11]  /*1ec0*/  UMOV UR27, UR13 ;  /* 0x0000000d001b7c82 */ /* 0x000fd60008000000 */
.L_x_39:
[----:B------:R-:W-:Y:S01]  /*1ed0*/  ULEA UR17, UR27, UR4, 0x3 ;  /* 0x000000041b117291 */ /* 0x000fe2000f8e18ff */
[----:B--2---:R-:W-:Y:S01]  /*1ee0*/  @P5 MOV R3, 0x5000 ;  /* 0x0000500000035802 */ /* 0x004fe20000000f00 */
[----:B-12---:R-:W-:Y:S10]  /*1ef0*/  @P0 BRA `(.L_x_34) ;  /* 0x00000000000c0947 */ /* 0x006ff40003800000 */
[----:B------:R-:W-:-:S04]  /*1f00*/  SHF.L.U32 R5, R15, 0x1f, RZ ;  /* 0x0000001f0f057819 */ /* 0x000fc800000006ff */
[----:B------:R-:W2:Y:S02]  /*1f10*/  SYNCS.PHASECHK.TRANS64.TRYWAIT P0, [UR17+0xa0], R5 ;  /* 0x0000a005ff0075a7 */ /* 0x000ea40008001111 */
[----:B--2---:R-:W-:Y:S05]  /*1f20*/  @!P0 BRA `(.L_x_35) ;  /* 0x0000005c00308947 */ /* 0x004fea0003800000 */
.L_x_34:
[----:B------:R2:W-:Y:S01]  /*1f30*/  @P5 SYNCS.ARRIVE.TRANS64 RZ, [UR17], R3 ;  /* 0x00000003ffff59a7 */ /* 0x0005e20008000011 */
[----:B------:R-:W-:-:S04]  /*1f40*/  ULOP3.LUT UR8, UR7, 0x2, URZ, 0xfc, !UPT ;  /* 0x0000000207087892 */ /* 0x000fc8000f8efcff */
[----:B------:R-:W-:-:S09]  /*1f50*/  UISETP.NE.AND UP0, UPT, UR8, 0x2, UPT ;  /* 0x000000020800788c */ /* 0x000fd2000bf05270 */
[----:B------:R-:W-:Y:S05]  /*1f60*/  BRA.U UP0, `(.L_x_36) ;  /* 0x0000000100047547 */ /* 0x000fea000b800000 */
[----:B------:R-:W-:Y:S05]  /*1f70*/  BPT.TRAP 0x1 ;  /* 0x000000040000795c */ /* 0x000fea0000300000 */
.L_x_36:
[----:B------:R-:W-:Y:S04]  /*1f80*/  BSSY.RECONVERGENT B0, `(.L_x_37) ;  /* 0x0000003000007945 */ /* 0x000fe80003800200 */
[----:B------:R-:W-:Y:S05]  /*1f90*/  @!P4 BRA `(.L_x_38) ;  /* 0x000000000004c947 */ /* 0x000fea0003800000 */
[----:B------:R-:W-:Y:S05]  /*1fa0*/  BPT.TRAP 0x1 ;  /* 0x000000040000795c */ /* 0x000fea0000300000 */
.L_x_38:
[----:B------:R-:W-:Y:S05]  /*1fb0*/  BSYNC.RECONVERGENT B0 ;  /* 0x0000000000007941 */ /* 0x000fea0003800200 */
.L_x_37:
        /* <DEDUP_REMOVED lines=9> */
[----:B------:R-:W-:Y:S02]  /*2050*/  USHF.L.U32 UR18, UR23, 0x6, URZ ;  /* 0x0000000617127899 */ /* 0x000fe400080006ff */
[----:B------:R-:W-:Y:S01]  /*2060*/  ULOP3.LUT UR17, UR17, 0xfefffff8, URZ, 0xc0, !UPT ;  /* 0xfefffff811117892 */ /* 0x000fe2000f8ec0ff */
[----:B-1----:R-:W-:Y:S01]  /*2070*/  SHF.L.U32 R2, R15, 0x1f, RZ ;  /* 0x0000001f0f027819 */ /* 0x002fe200000006ff */
[----:B------:R-:W-:Y:S02]  /*2080*/  UIADD3 UR16, UPT, UPT, UR16, 0x4600, URZ ;  /* 0x0000460010107890 */ /* 0x000fe4000fffe0ff */
[----:B------:R-:W-:Y:S01]  /*2090*/  UIADD3.X UR33, UPT, UPT, URZ, UR25, URZ, UP1, !UPT ;  /* 0x00000019ff217290 */ /* 0x000fe20008ffe4ff */
[----:B------:R4:W1:Y:S01]  /*20a0*/  SYNCS.PHASECHK.TRANS64.TRYWAIT P0, [UR8+0xa0], R2 ;  /* 0x0000a002ff0075a7 */ /* 0x0008620008001108 */
[----:B------:R-:W-:-:S02]  /*20b0*/  ULEA UR8, UR27, UR4, 0xb ;  /* 0x000000041b087291 */ /* 0x000fc4000f8e58ff */
[----:B------:R-:W-:Y:S02]  /*20c0*/  UIADD3.X UR31, UPT, UPT, URZ, UR25, URZ, UP0, !UPT ;  /* 0x00000019ff1f7290 */ /* 0x000fe400087fe4ff */
[----:B------:R-:W-:Y:S01]  /*20d0*/  UIADD3 UR8, UPT, UPT, UR8, 0x2c600, URZ ;  /* 0x0002c60008087890 */ /* 0x000fe2000fffe0ff */
[----:B------:R-:W-:Y:S01]  /*20e0*/  UMOV UR28, 0x0 ;  /* 0x00000000001c7882 */ /* 0x000fe20000000000 */
[----:B------:R-:W-:Y:S01]  /*20f0*/  UMOV UR29, 0x10000000 ;  /* 0x10000000001d7882 */ /* 0x000fe20000000000 */
[----:B------:R-:W-:Y:S01]  /*2100*/  UMOV UR19, UR35 ;  /* 0x0000002300137c82 */ /* 0x000fe20008000000 */
[----:B------:R-:W-:Y:S01]  /*2110*/  UMOV UR20, UR36 ;  /* 0x0000002400147c82 */ /* 0x000fe20008000000 */
[----:B------:R-:W-:Y:S01]  /*2120*/  UMOV UR12, UR36 ;  /* 0x00000024000c7c82 */ /* 0x000fe20008000000 */
[----:B------:R-:W-:Y:S01]  /*2130*/  UMOV UR9, UR17 ;  /* 0x0000001100097c82 */ /* 0x000fe20008000000 */
[----:B------:R-:W-:Y:S01]  /*2140*/  UMOV UR10, UR18 ;  /* 0x00000012000a7c82 */ /* 0x000fe20008000000 */
[----:B------:R4:W-:Y:S01]  /*2150*/  UTMALDG.3D.2CTA [UR16], [UR32], desc[UR28] ;  /* 0x00001c10200075b4 */ /* 0x0009e20008211000 */
[----:B------:R-:W-:Y:S01]  /*2160*/  UIADD3 UR23, UPT, UPT, UR23, 0x1, URZ ;  /* 0x0000000117177890 */ /* 0x000fe2000fffe0ff */
[----:B------:R-:W-:-:S03]  /*2170*/  UMOV UR27, UR13 ;  /* 0x0000000d001b7c82 */ /* 0x000fc60008000000 */
[----:B------:R-:W-:Y:S01]  /*2180*/  UISETP.NE.AND UP0, UPT, UR23, UR26, UPT ;  /* 0x0000001a1700728c */ /* 0x000fe2000bf05270 */
[----:B------:R4:W-:Y:S08]  /*2190*/  UTMALDG.3D.2CTA [UR8], [UR30], desc[UR28] ;  /* 0x00001c081e0075b4 */ /* 0x0009f00008211000 */
[----:B----4-:R-:W-:Y:S05]  /*21a0*/  BRA.U UP0, `(.L_x_39) ;  /* 0xfffffffd00487547 */ /* 0x010fea000b83ffff */
.L_x_33:
[C---:B-1----:R-:W-:Y:S01]  /*21b0*/  LEA R2, R14.reuse, UR4, 0x3 ;  /* 0x000000040e027c11 */ /* 0x042fe2000f8e18ff */
[----:B------:R-:W-:Y:S01]  /*21c0*/  NOP ;  /* 0x0000000000007918 */ /* 0x000fe20000000000 */
[----:B--2---:R-:W-:Y:S02]  /*21d0*/  SHF.L.U32 R3, R13, 0x1f, RZ ;  /* 0x0000001f0d037819 */ /* 0x004fe400000006ff */
[----:B------:R-:W-:Y:S02]  /*21e0*/  LEA R4, R14, UR4, 0x4 ;  /* 0x000000040e047c11 */ /* 0x000fe4000f8e20ff */
[----:B------:R-:W1:Y:S02]  /*21f0*/  SYNCS.PHASECHK.TRANS64.TRYWAIT P0, [R2+URZ+0x160], R3 ;  /* 0x00016003020075a7 */ /* 0x000e6400080011ff */
[----:B-1----:R-:W-:Y:S05]  /*2200*/  @!P0 BRA `(.L_x_40) ;  /* 0x0000005800908947 */ /* 0x002fea0003800000 */
.L_x_133:
[----:B------:R-:W2:Y:S01]  /*2210*/  LDS.128 R4, [R4+0x1f0] ;  /* 0x0001f00004047984 */ /* 0x000ea20000000c00 */
[----:B------:R-:W-:Y:S01]  /*2220*/  ISETP.GE.AND P0, PT, R72, 0x1, PT ;  /* 0x000000014800780c */ /* 0x000fe20003f06270 */
[----:B-1----:R-:W-:Y:S01]  /*2230*/  VIADD R2, R2, 0x170 ;  /* 0x0000017002027836 */ /* 0x002fe20000000000 */
[----:B------:R-:W-:Y:S01]  /*2240*/  @!PT LDS RZ, [RZ] ;  /* 0x00000000fffff984 */ /* 0x000fe20000000800 */
[----:B------:R-:W-:Y:S01]  /*2250*/  @!PT LDS RZ, [RZ] ;  /* 0x00000000fffff984 */ /* 0x000fe20000000800 */
[----:B------:R-:W-:Y:S01]  /*2260*/  @!PT LDS RZ, [RZ] ;  /* 0x00000000fffff984 */ /* 0x000fe20000000800 */
[----:B------:R-:W-:Y:S01]  /*2270*/  @!PT LDS RZ, [RZ] ;  /* 0x00000000fffff984 */ /* 0x000fe20000000800 */
[----:B------:R1:W-:Y:S06]  /*2280*/  MEMBAR.ALL.CTA ;  /* 0x0000000000007992 */ /* 0x0003ec0000008000 */
[----:B-1----:R-:W1:Y:S01]  /*2290*/  FENCE.VIEW.ASYNC.S ;  /* 0x00000000000073c6 */ /* 0x002e620000000000 */
[----:B------:R-:W-:-:S04]  /*22a0*/  PRMT R2, RZ, 0x654, R2 ;  /* 0x00000654ff027816 */ /* 0x000fc80000000002 */
[----:B-1----:R1:W-:Y:S01]  /*22b0*/  SYNCS.ARRIVE.TRANS64.RED.A1T0 RZ, [R2+URZ], RZ ;  /* 0x000000ff02ff79a7 */ /* 0x0023e200081004ff */
[----:B--2---:R-:W-:-:S13]  /*22c0*/  LOP3.LUT P2, RZ, R6, 0x1, RZ, 0xc0, !PT ;  /* 0x0000000106ff7812 */ /* 0x004fda000784c0ff */
[----:B------:R-:W-:Y:S01]  /*22d0*/  @P2 SHF.R.U32.HI R3, RZ, 0x10, R5 ;  /* 0x00000010ff032819 */ /* 0x000fe20000011605 */
[----:B------:R-:W-:Y:S01]  /*22e0*/  VOTEU.ANY UP0, P2 ;  /* 0x0000000000ff7886 */ /* 0x000fe20001000100 */
[----:B------:R-:W-:Y:S02]  /*22f0*/  @P2 MOV R11, R4 ;  /* 0x00000004000b2202 */ /* 0x000fe40000000f00 */
[----:B------:R-:W-:Y:S02]  /*2300*/  @P2 R2UR.BROADCAST UR8, R3 ;  /* 0x00000000030822ca */ /* 0x000fe400008e0000 */
[----:B------:R-:W-:-:S11]  /*2310*/  @P2 LOP3.LUT R8, R5, 0xffff, RZ, 0xc0, !PT ;  /* 0x0000ffff05082812 */ /* 0x000fd600078ec0ff */
[----:B------:R-:W-:Y:S01]  /*2320*/  @UP0 UMOV UR36, UR8 ;  /* 0x0000000800240c82 */ /* 0x000fe20008000000 */
[----:B-1----:R-:W-:Y:S05]  /*2330*/  @!P0 BRA `(.L_x_41) ;  /* 0x0000000000b88947 */ /* 0x002fea0003800000 */
[----:B------:R-:W3:Y:S01]  /*2340*/  LDC.64 R4, c[0x0][0xb18] ;  /* 0x0002c600ff047b82 */ /* 0x000ee20000000a00 */
[----:B------:R-:W-:-:S07]  /*2350*/  ISETP.NE.AND P3, PT, R72, 0x1, PT ;  /* 0x000000014800780c */ /* 0x000fce0003f65270 */
[----:B------:R-:W1:Y:S08]  /*2360*/  LDC.64 R6, c[0x0][0xb10] ;  /* 0x0002c400ff067b82 */ /* 0x000e700000000a00 */
[----:B------:R-:W2:Y:S08]  /*2370*/  LDC R18, c[0x0][0xb20] ;  /* 0x0002c800ff127b82 */ /* 0x000eb00000000800 */
[----:B------:R-:W4:Y:S01]  /*2380*/  LDC R20, c[0x0][0xb0c] ;  /* 0x0002c300ff147b82 */ /* 0x000f220000000800 */
[----:B---3--:R-:W-:Y:S01]  /*2390*/  IMAD.HI.U32 R19, R0, R5, RZ ;  /* 0x0000000500137227 */ /* 0x008fe200078e00ff */
[----:B------:R-:W-:-:S03]  /*23a0*/  ISETP.NE.AND P0, PT, R4, 0x1, PT ;  /* 0x000000010400780c */ /* 0x000fc60003f05270 */
[----:B------:R-:W-:-:S03]  /*23b0*/  IMAD.HI.U32 R5, R8, R5, RZ ;  /* 0x0000000508057227 */ /* 0x000fc600078e00ff */
[----:B------:R-:W3:Y:S01]  /*23c0*/  LDC.64 R2, c[0x0][0xb28] ;  /* 0x0002ca00ff027b82 */ /* 0x000ee20000000a00 */
[----:B-1----:R-:W-:-:S04]  /*23d0*/  IMAD.HI.U32 R22, R9, R6, RZ ;  /* 0x0000000609167227 */ /* 0x002fc800078e00ff */
[----:B------:R-:W-:Y:S01]  /*23e0*/  IMAD.HI.U32 R24, R11, R6, RZ ;  /* 0x000000060b187227 */ /* 0x000fe200078e00ff */
[----:B------:R-:W-:Y:S02]  /*23f0*/  SHF.R.U32.HI R22, RZ, R7, R22 ;  /* 0x00000007ff167219 */ /* 0x000fe40000011616 */
[-C--:B--2---:R-:W-:Y:S02]  /*2400*/  SHF.R.U32.HI R19, RZ, R18.reuse, R19 ;  /* 0x00000012ff137219 */ /* 0x084fe40000011613 */
[----:B------:R-:W-:Y:S02]  /*2410*/  SHF.R.U32.HI R5, RZ, R18, R5 ;  /* 0x00000012ff057219 */ /* 0x000fe40000011605 */
[----:B------:R-:W-:Y:S02]  /*2420*/  SEL R19, R0, R19, !P0 ;  /* 0x0000001300137207 */ /* 0x000fe40004000000 */
[----:B------:R-:W-:Y:S02]  /*2430*/  SHF.R.U32.HI R24, RZ, R7, R24 ;  /* 0x00000007ff187219 */ /* 0x000fe40000011618 */
[----:B----4-:R-:W-:-:S02]  /*2440*/  ISETP.NE.AND P1, PT, R20, 0x1, PT ;  /* 0x000000011400780c */ /* 0x010fc40003f25270 */
[----:B------:R-:W-:Y:S02]  /*2450*/  SEL R5, R8, R5, !P0 ;  /* 0x0000000508057207 */ /* 0x000fe40004000000 */
[----:B------:R-:W-:Y:S02]  /*2460*/  SEL R21, R9, R22, !P1 ;  /* 0x0000001609157207 */ /* 0x000fe40004800000 */
[----:B------:R-:W-:Y:S01]  /*2470*/  SEL R7, R11, R24, !P1 ;  /* 0x000000180b077207 */ /* 0x000fe20004800000 */
[----:B---3--:R-:W-:-:S04]  /*2480*/  IMAD.HI.U32 R22, R19, R2, RZ ;  /* 0x0000000213167227 */ /* 0x008fc800078e00ff */
[----:B------:R-:W-:Y:S01]  /*2490*/  IMAD.HI.U32 R6, R21, R2, RZ ;  /* 0x0000000215067227 */ /* 0x000fe200078e00ff */
[----:B------:R-:W-:-:S04]  /*24a0*/  @P3 SHF.R.U32.HI R19, RZ, R3, R22 ;  /* 0x00000003ff133219 */ /* 0x000fc80000011616 */
[----:B------:R-:W-:Y:S01]  /*24b0*/  @P3 SHF.R.U32.HI R21, RZ, R3, R6 ;  /* 0x00000003ff153219 */ /* 0x000fe20000011606 */
[----:B------:R-:W-:-:S04]  /*24c0*/  IMAD R19, R72, R19, RZ ;  /* 0x0000001348137224 */ /* 0x000fc800078e02ff */
[----:B------:R-:W-:Y:S01]  /*24d0*/  IMAD R6, R72, R21, RZ ;  /* 0x0000001548067224 */ /* 0x000fe200078e02ff */
[C---:B------:R-:W-:Y:S02]  /*24e0*/  ISETP.GE.AND P0, PT, R5.reuse, R19, PT ;  /* 0x000000130500720c */ /* 0x040fe40003f06270 */
[----:B------:R-:W-:Y:S02]  /*24f0*/  IADD3 R19, PT, PT, -R5, RZ, RZ ;  /* 0x000000ff05137210 */ /* 0x000fe40007ffe1ff */
[----:B------:R-:W-:Y:S01]  /*2500*/  ISETP.GE.OR P0, PT, R7, R6, P0 ;  /* 0x000000060700720c */ /* 0x000fe20000706670 */
[----:B------:R-:W-:-:S04]  /*2510*/  IMAD.HI.U32 R6, R5, R2, RZ ;  /* 0x0000000205067227 */ /* 0x000fc800078e00ff */
[----:B------:R-:W-:Y:S01]  /*2520*/  IMAD R8, R4, R19, R8 ;  /* 0x0000001304087224 */ /* 0x000fe200078e0208 */
[----:B------:R-:W-:-:S04]  /*2530*/  SHF.R.U32.HI R6, RZ, R3, R6 ;  /* 0x00000003ff067219 */ /* 0x000fc80000011606 */
[----:B------:R-:W-:-:S03]  /*2540*/  SEL R6, R5, R6, !P3 ;  /* 0x0000000605067207 */ /* 0x000fc60005800000 */
[----:B------:R-:W-:-:S04]  /*2550*/  @!P0 IMAD.HI.U32 R18, R7, R2, RZ ;  /* 0x0000000207128227 */ /* 0x000fc800078e00ff */
[----:B------:R-:W-:Y:S01]  /*2560*/  IMAD.MOV R2, RZ, RZ, -R6 ;  /* 0x000000ffff027224 */ /* 0x000fe200078e0a06 */
[----:B------:R-:W-:-:S03]  /*2570*/  @!P0 SHF.R.U32.HI R18, RZ, R3, R18 ;  /* 0x00000003ff128219 */ /* 0x000fc60000011612 */
[----:B------:R-:W-:Y:S01]  /*2580*/  IMAD R2, R72, R2, R5 ;  /* 0x0000000248027224 */ /* 0x000fe200078e0205 */
        /* <DEDUP_REMOVED lines=9> */
.L_x_41:
[----:B------:R-:W1:Y:S02]  /*2620*/  LDCU UR8, c[0x0][0xb30] ;  /* 0x00016600ff0877ac */ /* 0x000e640008000800 */
[----:B-1----:R-:W-:-:S09]  /*2630*/  UISETP.NE.AND UP0, UPT, UR8, 0x1, UPT ;  /* 0x000000010800788c */ /* 0x002fd2000bf05270 */
[----:B------:R-:W-:Y:S05]  /*2640*/  BRA.U UP0, `(.L_x_42) ;  /* 0x0000000100407547 */ /* 0x000fea000b800000 */
[----:B------:R-:W1:Y:S08]  /*2650*/  LDC.64 R4, c[0x0][0xb10] ;  /* 0x0002c400ff047b82 */ /* 0x000e700000000a00 */
[----:B------:R-:W2:Y:S08]  /*2660*/  LDC.64 R2, c[0x0][0xb18] ;  /* 0x0002c600ff027b82 */ /* 0x000eb00000000a00 */
[----:B------:R-:W4:Y:S08]  /*2670*/  LDC R6, c[0x0][0xb20] ;  /* 0x0002c800ff067b82 */ /* 0x000f300000000800 */
[----:B------:R-:W3:Y:S01]  /*2680*/  LDC R18, c[0x0][0xb0c] ;  /* 0x0002c300ff127b82 */ /* 0x000ee20000000800 */
[----:B-1----:R-:W-:-:S05]  /*2690*/  IMAD.HI.U32 R4, R11, R4, RZ ;  /* 0x000000040b047227 */ /* 0x002fca00078e00ff */
[----:B------:R-:W-:Y:S01]  /*26a0*/  SHF.R.U32.HI R4, RZ, R5, R4 ;  /* 0x00000005ff047219 */ /* 0x000fe20000011604 */
[----:B--2---:R-:W-:Y:S01]  /*26b0*/  IMAD.HI.U32 R3, R8, R3, RZ ;  /* 0x0000000308037227 */ /* 0x004fe200078e00ff */
[----:B------:R-:W-:-:S04]  /*26c0*/  ISETP.NE.AND P0, PT, R2, 0x1, PT ;  /* 0x000000010200780c */ /* 0x000fc80003f05270 */
[----:B----4-:R-:W-:-:S04]  /*26d0*/  SHF.R.U32.HI R3, RZ, R6, R3 ;  /* 0x00000006ff037219 */ /* 0x010fc80000011603 */
[----:B------:R-:W-:Y:S02]  /*26e0*/  SEL R3, R8, R3, !P0 ;  /* 0x0000000308037207 */ /* 0x000fe40004000000 */
[----:B---3--:R-:W-:-:S04]  /*26f0*/  ISETP.NE.AND P1, PT, R18, 0x1, PT ;  /* 0x000000011200780c */ /* 0x008fc80003f25270 */
[----:B------:R-:W-:-:S05]  /*2700*/  SEL R4, R11, R4, !P1 ;  /* 0x000000040b047207 */ /* 0x000fca0004800000 */
[----:B------:R-:W-:Y:S02]  /*2710*/  IMAD.IADD R5, R3, 0x1, -R4 ;  /* 0x0000000103057824 */ /* 0x000fe400078e0a04 */
[----:B------:R-:W-:Y:S02]  /*2720*/  IMAD.IADD R3, R4, 0x1, -R3 ;  /* 0x0000000104037824 */ /* 0x000fe400078e0a03 */
[----:B------:R-:W-:Y:S02]  /*2730*/  IMAD R11, R5, R18, R11 ;  /* 0x00000012050b7224 */ /* 0x000fe400078e020b */
[----:B------:R-:W-:-:S07]  /*2740*/  IMAD R8, R3, R2, R8 ;  /* 0x0000000203087224 */ /* 0x000fce00078e0208 */
.L_x_42:
[----:B------:R-:W-:Y:S01]  /*2750*/  VIADD R14, R14, 0x1 ;  /* 0x000000010e0e7836 */ /* 0x000fe20000000000 */
[----:B------:R-:W-:Y:S01]  /*2760*/  PLOP3.LUT P1, PT, PT, PT, PT, 0x80, 0x8 ;  /* 0x000000000008781c */ /* 0x000fe20003f2f070 */
[----:B------:R-:W-:Y:S02]  /*2770*/  IMAD.IADD R155, R11, 0x1, R154 ;  /* 0x000000010b9b7824 */ /* 0x000fe400078e029a */
[----:B------:R-:W-:Y:S01]  /*2780*/  IMAD.IADD R164, R8, 0x1, R143 ;  /* 0x0000000108a47824 */ /* 0x000fe200078e028f */
[----:B------:R-:W-:-:S04]  /*2790*/  ISETP.NE.AND P0, PT, R14, 0x2, PT ;  /* 0x000000020e00780c */ /* 0x000fc80003f05270 */
[----:B------:R-:W-:Y:S02]  /*27a0*/  SEL R2, RZ, 0x1, P0 ;  /* 0x00000001ff027807 */ /* 0x000fe40000000000 */
[----:B------:R-:W-:Y:S02]  /*27b0*/  SEL R14, R14, RZ, P0 ;  /* 0x000000ff0e0e7207 */ /* 0x000fe40000000000 */
[----:B------:R-:W-:Y:S01]  /*27c0*/  LOP3.LUT R13, R13, R2, RZ, 0x3c, !PT ;  /* 0x000000020d0d7212 */ /* 0x000fe200078e3cff */
[----:B------:R-:W-:Y:S06]  /*27d0*/  @P2 BRA `(.L_x_43) ;  /* 0xfffffff000582947 */ /* 0x000fec000383ffff */
[----:B------:R-:W-:Y:S01]  /*27e0*/  UIADD3 UR4, UPT, UPT, UR4, 0xa0, URZ ;  /* 0x000000a004047890 */ /* 0x000fe2000fffe0ff */
[----:B------:R-:W-:-:S03]  /*27f0*/  SHF.L.U32 R3, R15, 0x1f, RZ ;  /* 0x0000001f0f037819 */ /* 0x000fc600000006ff */
[----:B------:R-:W-:-:S09]  /*2800*/  ULEA UR5, UR13, UR4, 0x3 ;  /* 0x000000040d057291 */ /* 0x000fd2000f8e18ff */
[----:B------:R-:W1:Y:S02]  /*2810*/  SYNCS.PHASECHK.TRANS64.TRYWAIT P0, [UR5], R3 ;  /* 0x00000003ff0075a7 */ /* 0x000e640008001105 */
[----:B-1----:R-:W-:Y:S05]  /*2820*/  @!P0 BRA `(.L_x_44) ;  /* 0x00000054001c8947 */ /* 0x002fea0003800000 */
.L_x_135:
[----:B------:R-:W-:-:S04]  /*2830*/  UIADD3 UR6, UPT, UPT, UR13, 0x1, URZ ;  /* 0x000000010d067890 */ /* 0x000fc8000fffe0ff */
[----:B------:R-:W-:-:S04]  /*2840*/  UISETP.NE.AND UP0, UPT, UR6, 0x14, UPT ;  /* 0x000000140600788c */ /* 0x000fc8000bf05270 */
[----:B------:R-:W-:Y:S02]  /*2850*/  USEL UR7, URZ, 0x1, UP0 ;  /* 0x00000001ff077887 */ /* 0x000fe40008000000 */
[----:B------:R-:W-:-:S04]  /*2860*/  USEL UR6, UR6, URZ, UP0 ;  /* 0x000000ff06067287 */ /* 0x000fc80008000000 */
[----:B------:R-:W-:Y:S01]  /*2870*/  ULEA UR5, UR6, UR4, 0x3 ;  /* 0x0000000406057291 */ /* 0x000fe2000f8e18ff */
[----:B------:R-:W-:-:S04]  /*2880*/  LOP3.LUT R2, R15, UR7, RZ, 0x3c, !PT ;  /* 0x000000070f027c12 */ /* 0x000fc8000f8e3cff */
[----:B-1----:R-:W-:-:S04]  /*2890*/  SHF.L.U32 R3, R2, 0x1f, RZ ;  /* 0x0000001f02037819 */ /* 0x002fc800000006ff */
[----:B------:R-:W1:Y:S02]  /*28a0*/  SYNCS.PHASECHK.TRANS64.TRYWAIT P0, [UR5], R3 ;  /* 0x00000003ff0075a7 */ /* 0x000e640008001105 */
[----:B-1----:R-:W-:Y:S05]  /*28b0*/  @!P0 BRA `(.L_x_45) ;  /* 0x0000005400108947 */ /* 0x002fea0003800000 */
.L_x_137:
        /* <DEDUP_REMOVED lines=9> */
.L_x_139:
        /* <DEDUP_REMOVED lines=9> */
.L_x_141:
        /* <DEDUP_REMOVED lines=9> */
.L_x_143:
        /* <DEDUP_REMOVED lines=9> */
.L_x_145:
        /* <DEDUP_REMOVED lines=9> */
.L_x_147:
        /* <DEDUP_REMOVED lines=9> */
.L_x_149:
        /* <DEDUP_REMOVED lines=9> */
.L_x_151:
        /* <DEDUP_REMOVED lines=9> */
.L_x_153:
        /* <DEDUP_REMOVED lines=9> */
.L_x_155:
        /* <DEDUP_REMOVED lines=9> */
.L_x_157:
        /* <DEDUP_REMOVED lines=9> */
.L_x_159:
        /* <DEDUP_REMOVED lines=9> */
.L_x_161:
        /* <DEDUP_REMOVED lines=9> */
.L_x_163:
        /* <DEDUP_REMOVED lines=9> */
.L_x_165:
        /* <DEDUP_REMOVED lines=9> */
.L_x_167:
        /* <DEDUP_REMOVED lines=9> */
.L_x_169:
        /* <DEDUP_REMOVED lines=9> */
.L_x_171:
[----:B------:R-:W-:-:S04]  /*3250*/  UIADD3 UR6, UPT, UPT, UR6, 0x1, URZ ;  /* 0x0000000106067890 */ /* 0x000fc8000fffe0ff */
[----:B------:R-:W-:-:S04]  /*3260*/  UISETP.NE.AND UP0, UPT, UR6, 0x14, UPT ;  /* 0x000000140600788c */ /* 0x000fc8000bf05270 */
[----:B------:R-:W-:Y:S02]  /*3270*/  USEL UR5, URZ, 0x1, UP0 ;  /* 0x00000001ff057887 */ /* 0x000fe40008000000 */
[----:B------:R-:W-:-:S04]  /*3280*/  USEL UR6, UR6, URZ, UP0 ;  /* 0x000000ff06067287 */ /* 0x000fc80008000000 */
[----:B------:R-:W-:Y:S01]  /*3290*/  ULEA UR6, UR6, UR4, 0x3 ;  /* 0x0000000406067291 */ /* 0x000fe2000f8e18ff */
[----:B-1----:R-:W-:-:S04]  /*32a0*/  LOP3.LUT R3, R2, UR5, RZ, 0x3c, !PT ;  /* 0x0000000502037c12 */ /* 0x002fc8000f8e3cff */
[----:B------:R-:W-:Y:S01]  /*32b0*/  SHF.L.U32 R3, R3, 0x1f, RZ ;  /* 0x0000001f03037819 */ /* 0x000fe200000006ff */
[----:B---3--:R-:W-:-:S07]  /*32c0*/  IMAD.U32 R0, RZ, RZ, UR6 ;  /* 0x00000006ff007e24 */ /* 0x008fce000f8e00ff */
.L_x_63:
[----:B-1----:R1:W2:Y:S02]  /*32d0*/  SYNCS.PHASECHK.TRANS64.TRYWAIT P0, [R0+URZ], R3 ;  /* 0x00000003000075a7 */ /* 0x0022a400080011ff */
[----:B--2---:R-:W-:Y:S05]  /*32e0*/  @!P0 NANOSLEEP.SYNCS 0x989680 ;  /* 0x009896800000895d */ /* 0x004fea0003900000 */
[----:B------:R-:W2:Y:S02]  /*32f0*/  @!P0 SYNCS.PHASECHK.TRANS64 P0, [R0+URZ], R3 ;  /* 0x00000003000085a7 */ /* 0x000ea400080010ff */
[----:B--2---:R-:W-:Y:S05]  /*3300*/  @P0 EXIT ;  /* 0x000000000000094d */ /* 0x004fea0003800000 */
[----:B------:R-:W-:Y:S05]  /*3310*/  BRA `(.L_x_63) ;  /* 0xfffffffc00ec7947 */ /* 0x000fea000383ffff */
.L_x_23:
[----:B------:R-:W-:-:S04]  /*3320*/  UISETP.NE.AND UP1, UPT, UR37, URZ, UPT ;  /* 0x000000ff2500728c */ /* 0x000fc8000bf25270 */
[----:B------:R-:W-:-:S09]  /*3330*/  UISETP.NE.OR UP1, UPT, UR10, 0x1, UP1 ;  /* 0x000000010a00788c */ /* 0x000fd20008f25670 */
[----:B------:R-:W-:Y:S05]  /*3340*/  BRA.U UP1, `(.L_x_64) ;  /* 0x00000005014c7547 */ /* 0x000fea000b800000 */
[----:B------:R-:W-:Y:S01]  /*3350*/  HFMA2 R11, -RZ, RZ, 0, 0 ;  /* 0x00000000ff0b7431 */ /* 0x000fe200000001ff */
[----:B------:R-:W-:Y:S01]  /*3360*/  ISETP.GE.U32.AND P2, PT, R10, 0x2, PT ;  /* 0x000000020a00780c */ /* 0x000fe20003f46070 */
[----:B------:R-:W-:Y:S01]  /*3370*/  IMAD.MOV.U32 R12, RZ, RZ, 0x1 ;  /* 0x00000001ff0c7424 */ /* 0x000fe200078e00ff */
[----:B------:R-:W-:Y:S01]  /*3380*/  CS2R R8, SRZ ;  /* 0x0000000000087805 */ /* 0x000fe2000001ff00 */
[----:B------:R-:W-:Y:S01]  /*3390*/  IMAD.MOV.U32 R3, RZ, RZ, RZ ;  /* 0x000000ffff037224 */ /* 0x000fe200078e00ff */
[----:B------:R-:W-:Y:S01]  /*33a0*/  UMOV UR4, 0x400 ;  /* 0x0000040000047882 */ /* 0x000fe20000000000 */
[----:B------:R-:W-:Y:S01]  /*33b0*/  UMOV UR6, URZ ;  /* 0x000000ff00067c82 */ /* 0x000fe20008000000 */
[----:B------:R-:W-:-:S12]  /*33c0*/  ULEA UR37, UR37, UR4, 0x18 ;  /* 0x0000000425257291 */ /* 0x000fd8000f8ec0ff */
.L_x_68:
[----:B------:R-:W-:Y:S02]  /*33d0*/  LEA R0, R3, UR37, 0x3 ;  /* 0x0000002503007c11 */ /* 0x000fe4000f8e18ff */
[----:B------:R-:W-:-:S03]  /*33e0*/  SHF.L.U32 R5, R8, 0x1f, RZ ;  /* 0x0000001f08057819 */ /* 0x000fc600000006ff */
[----:B------:R-:W-:Y:S01]  /*33f0*/  VIADD R4, R0, 0x1d0 ;  /* 0x000001d000047836 */ /* 0x000fe20000000000 */
[----:B------:R-:W1:Y:S02]  /*3400*/  SYNCS.PHASECHK.TRANS64.TRYWAIT P0, [R0+URZ+0x1c0], R5 ;  /* 0x0001c005000075a7 */ /* 0x000e6400080011ff */
[----:B-1----:R-:W-:Y:S05]  /*3410*/  @!P0 BRA `(.L_x_65) ;  /* 0x0000004c00e88947 */ /* 0x002fea0003800000 */
.L_x_172:
[----:B------:R-:W-:Y:S01]  /*3420*/  ULEA UR5, UR6, UR37, 0x3 ;  /* 0x0000002506057291 */ /* 0x000fe2000f8e18ff */
[----:B------:R-:W-:Y:S01]  /*3430*/  PRMT R4, RZ, 0x654, R4 ;  /* 0x00000654ff047816 */ /* 0x000fe20000000004 */
[----:B-1----:R-:W-:Y:S01]  /*3440*/  @!P2 IMAD.MOV.U32 R5, RZ, RZ, 0x10 ;  /* 0x00000010ff05a424 */ /* 0x002fe200078e00ff */
[----:B------:R-:W-:Y:S01]  /*3450*/  SHF.L.U32 R7, R12, 0x1f, RZ ;  /* 0x0000001f0c077819 */ /* 0x000fe200000006ff */
[----:B------:R-:W-:Y:S01]  /*3460*/  UIADD3 UR4, UPT, UPT, UR5, 0x160, URZ ;  /* 0x0000016005047890 */ /* 0x000fe2000fffe0ff */
[----:B------:R1:W-:Y:S05]  /*3470*/  SYNCS.ARRIVE.TRANS64.RED.A1T0 RZ, [R4+URZ], RZ ;  /* 0x000000ff04ff79a7 */ /* 0x0003ea00081004ff */
[----:B------:R-:W-:Y:S01]  /*3480*/  IMAD.U32 R13, RZ, RZ, UR4 ;  /* 0x00000004ff0d7e24 */ /* 0x000fe2000f8e00ff */
[----:B------:R-:W2:Y:S04]  /*3490*/  SYNCS.PHASECHK.TRANS64.TRYWAIT P0, [UR5+0x170], R7 ;  /* 0x00017007ff0075a7 */ /* 0x000ea80008001105 */
[----:B------:R-:W-:Y:S01]  /*34a0*/  PRMT R13, R10, 0x654, R13 ;  /* 0x000006540a0d7816 */ /* 0x000fe2000000000d */
[----:B-12---:R-:W-:Y:S06]  /*34b0*/  @!P0 BRA `(.L_x_66) ;  /* 0x0000004c00d48947 */ /* 0x006fec0003800000 */
.L_x_174:
[----:B------:R-:W-:Y:S01]  /*34c0*/  ULEA UR4, UR6, UR37, 0x4 ;  /* 0x0000002506047291 */ /* 0x000fe2000f8e20ff */
[----:B------:R-:W-:Y:S01]  /*34d0*/  SEL R2, R13, R2, !P2 ;  /* 0x000000020d027207 */ /* 0x000fe20005000000 */
[----:B------:R-:W-:Y:S01]  /*34e0*/  UIADD3 UR5, UPT, UPT, UR5, 0x160, URZ ;  /* 0x0000016005057890 */ /* 0x000fe2000fffe0ff */
[----:B-1----:R-:W-:Y:S01]  /*34f0*/  LEA R0, R11, UR37, 0x3 ;  /* 0x000000250b007c11 */ /* 0x002fe2000f8e18ff */
[----:B------:R-:W-:Y:S01]  /*3500*/  UIADD3 UR4, UPT, UPT, UR4, 0x1f0, URZ ;  /* 0x000001f004047890 */ /* 0x000fe2000fffe0ff */
[----:B------:R1:W-:Y:S01]  /*3510*/  @!P2 SYNCS.ARRIVE.TRANS64.RED RZ, [R2+URZ], R5 ;  /* 0x0000000502ffa9a7 */ /* 0x0003e200080004ff */
[----:B------:R-:W-:Y:S01]  /*3520*/  UIADD3 UR6, UPT, UPT, UR6, 0x1, URZ ;  /* 0x0000000106067890 */ /* 0x000fe2000fffe0ff */
[----:B------:R-:W-:-:S03]  /*3530*/  VIADD R3, R3, 0x1 ;  /* 0x0000000103037836 */ /* 0x000fc60000000000 */
[----:B------:R-:W-:Y:S02]  /*3540*/  UISETP.NE.AND UP0, UPT, UR6, 0x2, UPT ;  /* 0x000000020600788c */ /* 0x000fe4000bf05270 */
[----:B------:R-:W-:Y:S01]  /*3550*/  ISETP.NE.AND P0, PT, R3, 0x2, PT ;  /* 0x000000020300780c */ /* 0x000fe20003f05270 */
[----:B------:R-:W-:Y:S06]  /*3560*/  UGETNEXTWORKID.BROADCAST [UR4], [UR5] ;  /* 0x00000000040073ca */ /* 0x000fec0008000100 */
[----:B------:R-:W-:Y:S02]  /*3570*/  USEL UR4, URZ, 0x1, UP0 ;  /* 0x00000001ff047887 */ /* 0x000fe40008000000 */
[----:B------:R-:W-:-:S04]  /*3580*/  USEL UR6, UR6, URZ, UP0 ;  /* 0x000000ff06067287 */ /* 0x000fc80008000000 */
[----:B------:R-:W-:Y:S02]  /*3590*/  LOP3.LUT R12, R12, UR4, RZ, 0x3c, !PT ;  /* 0x000000040c0c7c12 */ /* 0x000fe4000f8e3cff */
[----:B-1----:R-:W-:-:S04]  /*35a0*/  SHF.L.U32 R5, R9, 0x1f, RZ ;  /* 0x0000001f09057819 */ /* 0x002fc800000006ff */
[----:B------:R-:W1:Y:S02]  /*35b0*/  SYNCS.PHASECHK.TRANS64.TRYWAIT P1, [R0+URZ+0x160], R5 ;  /* 0x00016005000075a7 */ /* 0x000e6400080211ff */
[----:B-1----:R-:W-:Y:S05]  /*35c0*/  @!P1 BRA `(.L_x_67) ;  /* 0x0000004c00a89947 */ /* 0x002fea0003800000 */
.L_x_175:
[----:B------:R-:W-:Y:S01]  /*35d0*/  LEA R4, R11, UR37, 0x4 ;  /* 0x000000250b047c11 */ /* 0x000fe2000f8e20ff */
[----:B-1----:R-:W-:Y:S01]  /*35e0*/  VIADD R0, R0, 0x170 ;  /* 0x0000017000007836 */ /* 0x002fe20000000000 */
[----:B------:R-:W-:Y:S01]  /*35f0*/  SEL R3, R3, RZ, P0 ;  /* 0x000000ff03037207 */ /* 0x000fe20000000000 */
[----:B------:R-:W-:-:S03]  /*3600*/  VIADD R11, R11, 0x1 ;  /* 0x000000010b0b7836 */ /* 0x000fc60000000000 */
[----:B------:R-:W1:Y:S01]  /*3610*/  LDS.128 R4, [R4+0x1f0] ;  /* 0x0001f00004047984 */ /* 0x000e620000000c00 */
[----:B------:R-:W-:Y:S02]  /*3620*/  PRMT R0, RZ, 0x654, R0 ;  /* 0x00000654ff007816 */ /* 0x000fe40000000000 */
[C---:B------:R-:W-:Y:S01]  /*3630*/  ISETP.NE.AND P1, PT, R11.reuse, 0x2, PT ;  /* 0x000000020b00780c */ /* 0x040fe20003f25270 */
[----:B------:R-:W-:Y:S01]  /*3640*/  @!PT LDS RZ, [RZ] ;  /* 0x00000000fffff984 */ /* 0x000fe20000000800 */
[----:B------:R-:W-:Y:S01]  /*3650*/  @!PT LDS RZ, [RZ] ;  /* 0x00000000fffff984 */ /* 0x000fe20000000800 */
[----:B------:R-:W-:Y:S01]  /*3660*/  @!PT LDS RZ, [RZ] ;  /* 0x00000000fffff984 */ /* 0x000fe20000000800 */
[----:B------:R-:W-:Y:S01]  /*3670*/  @!PT LDS RZ, [RZ] ;  /* 0x00000000fffff984 */ /* 0x000fe20000000800 */
[----:B------:R2:W-:Y:S06]  /*3680*/  MEMBAR.ALL.CTA ;  /* 0x0000000000007992 */ /* 0x0005ec0000008000 */
[----:B--2---:R-:W2:Y:S01]  /*3690*/  FENCE.VIEW.ASYNC.S ;  /* 0x00000000000073c6 */ /* 0x004ea20000000000 */
[----:B------:R-:W-:Y:S01]  /*36a0*/  SEL R11, R11, RZ, P1 ;  /* 0x000000ff0b0b7207 */ /* 0x000fe20000800000 */
[----:B--2---:R2:W-:Y:S01]  /*36b0*/  SYNCS.ARRIVE.TRANS64.RED.A1T0 RZ, [R0+URZ], RZ ;  /* 0x000000ff00ff79a7 */ /* 0x0045e200081004ff */
[----:B-1----:R-:W-:-:S02]  /*36c0*/  LOP3.LUT P3, RZ, R6, 0x1, RZ, 0xc0, !PT ;  /* 0x0000000106ff7812 */ /* 0x002fc4000786c0ff */
[----:B------:R-:W-:-:S04]  /*36d0*/  SEL R5, RZ, 0x1, P0 ;  /* 0x00000001ff057807 */ /* 0x000fc80000000000 */
[----:B------:R-:W-:Y:S02]  /*36e0*/  LOP3.LUT R8, R8, R5, RZ, 0x3c, !PT ;  /* 0x0000000508087212 */ /* 0x000fe400078e3cff */
[----:B--2---:R-:W-:-:S04]  /*36f0*/  SEL R0, RZ, 0x1, P1 ;  /* 0x00000001ff007807 */ /* 0x004fc80000800000 */
[----:B------:R-:W-:Y:S01]  /*3700*/  LOP3.LUT R9, R9, R0, RZ, 0x3c, !PT ;  /* 0x0000000009097212 */ /* 0x000fe200078e3cff */
[----:B------:R-:W-:Y:S06]  /*3710*/  @P3 BRA `(.L_x_68) ;  /* 0xfffffffc002c3947 */ /* 0x000fec000383ffff */
[----:B------:R-:W-:Y:S01]  /*3720*/  ULEA UR5, UR6, UR37, 0x3 ;  /* 0x0000002506057291 */ /* 0x000fe2000f8e18ff */
[----:B------:R-:W-:-:S08]  /*3730*/  SHF.L.U32 R3, R12, 0x1f, RZ ;  /* 0x0000001f0c037819 */ /* 0x000fd000000006ff */
[----:B------:R-:W1:Y:S02]  /*3740*/  SYNCS.PHASECHK.TRANS64 P0, [UR5+0x170], R3 ;  /* 0x00017003ff0075a7 */ /* 0x000e640008001005 */
[----:B-1----:R-:W-:Y:S05]  /*3750*/  @P0 BRA `(.L_x_69) ;  /* 0x0000000000080947 */ /* 0x002fea0003800000 */
[----:B------:R-:W1:Y:S02]  /*3760*/  SYNCS.PHASECHK.TRANS64.TRYWAIT P0, [UR5+0x170], R3 ;  /* 0x00017003ff0075a7 */ /* 0x000e640008001105 */
[----:B-1----:R-:W-:Y:S05]  /*3770*/  @!P0 BRA `(.L_x_70) ;  /* 0x0000004c00508947 */ /* 0x002fea0003800000 */
.L_x_69:
[----:B------:R-:W-:-:S04]  /*3780*/  UIADD3 UR4, UPT, UPT, UR6, 0x1, URZ ;  /* 0x0000000106047890 */ /* 0x000fc8000fffe0ff */
[----:B------:R-:W-:-:S04]  /*3790*/  UISETP.NE.AND UP0, UPT, UR4, 0x2, UPT ;  /* 0x000000020400788c */ /* 0x000fc8000bf05270 */
[----:B------:R-:W-:Y:S02]  /*37a0*/  USEL UR7, URZ, 0x1, UP0 ;  /* 0x00000001ff077887 */ /* 0x000fe40008000000 */
[----:B------:R-:W-:-:S04]  /*37b0*/  USEL UR4, UR4, URZ, UP0 ;  /* 0x000000ff04047287 */ /* 0x000fc80008000000 */
[----:B------:R-:W-:Y:S01]  /*37c0*/  ULEA UR4, UR4, UR37, 0x3 ;  /* 0x0000002504047291 */ /* 0x000fe2000f8e18ff */
[----:B-1----:R-:W-:-:S04]  /*37d0*/  LOP3.LUT R3, R12, UR7, RZ, 0x3c, !PT ;  /* 0x000000070c037c12 */ /* 0x002fc8000f8e3cff */
[----:B------:R-:W-:-:S04]  /*37e0*/  SHF.L.U32 R0, R3, 0x1f, RZ ;  /* 0x0000001f03007819 */ /* 0x000fc800000006ff */
[----:B------:R-:W1:Y:S02]  /*37f0*/  SYNCS.PHASECHK.TRANS64 P0, [UR4+0x170], R0 ;  /* 0x00017000ff0075a7 */ /* 0x000e640008001004 */
[----:B-1----:R-:W-:Y:S05]  /*3800*/  @P0 EXIT ;  /* 0x000000000000094d */ /* 0x002fea0003800000 */
[----:B------:R-:W-:Y:S02]  /*3810*/  SHF.L.U32 R3, R3, 0x1f, RZ ;  /* 0x0000001f03037819 */ /* 0x000fe400000006ff */
[----:B------:R-:W-:-:S07]  /*3820*/  MOV R0, UR4 ;  /* 0x0000000400007c02 */ /* 0x000fce0008000f00 */
.L_x_71:
[----:B-1----:R1:W2:Y:S02]  /*3830*/  SYNCS.PHASECHK.TRANS64.TRYWAIT P0, [R0+URZ+0x170], R3 ;  /* 0x00017003000075a7 */ /* 0x0022a400080011ff */
[----:B--2---:R-:W-:Y:S05]  /*3840*/  @!P0 NANOSLEEP.SYNCS 0x989680 ;  /* 0x009896800000895d */ /* 0x004fea0003900000 */
[----:B------:R-:W2:Y:S02]  /*3850*/  @!P0 SYNCS.PHASECHK.TRANS64 P0, [R0+URZ+0x170], R3 ;  /* 0x00017003000085a7 */ /* 0x000ea400080010ff */
[----:B--2---:R-:W-:Y:S05]  /*3860*/  @P0 EXIT ;  /* 0x000000000000094d */ /* 0x004fea0003800000 */
[----:B------:R-:W-:Y:S05]  /*3870*/  BRA `(.L_x_71) ;  /* 0xfffffffc00ec7947 */ /* 0x000fea000383ffff */
.L_x_64:
[----:B------:R-:W-:Y:S05]  /*3880*/  BRA.U UP4, `(.L_x_72) ;  /* 0x0000001104a07547 */ /* 0x000fea000b800000 */
[----:B------:R-:W-:Y:S01]  /*3890*/  UMOV UR6, 0x40 ;  /* 0x0000004000067882 */ /* 0x000fe20000000000 */
[----:B------:R-:W-:Y:S01]  /*38a0*/  NOP ;  /* 0x0000000000007918 */ /* 0x000fe20000000000 */
[----:B------:R-:W-:Y:S01]  /*38b0*/  ULEA UR6, UR37, UR6, 0x18 ;  /* 0x0000000625067291 */ /* 0x000fe2000f8ec0ff */
[----:B------:R-:W-:Y:S02]  /*38c0*/  UMOV UR7, 0x400 ;  /* 0x0000040000077882 */ /* 0x000fe40000000000 */
[----:B------:R-:W-:-:S06]  /*38d0*/  ULEA UR37, UR37, UR7, 0x18 ;  /* 0x0000000725257291 */ /* 0x000fcc000f8ec0ff */
[----:B------:R-:W1:Y:S02]  /*38e0*/  LDS.U8 R2, [UR6+0x1c] ;  /* 0x00001c06ff027984 */ /* 0x000e640008000000 */
[----:B-1----:R-:W-:-:S13]  /*38f0*/  ISETP.NE.AND P0, PT, R2, RZ, PT ;  /* 0x000000ff0200720c */ /* 0x002fda0003f05270 */
[----:B------:R-:W-:Y:S05]  /*3900*/  @P0 BRA `(.L_x_73) ;  /* 0x0000000400080947 */ /* 0x000fea0003800000 */
[----:B------:R-:W-:Y:S02]  /*3910*/  UISETP.NE.U32.AND UP0, UPT, UR5, 0x1, UPT ;  /* 0x000000010500788c */ /* 0x000fe4000bf05070 */
[----:B------:R-:W-:-:S07]  /*3920*/  UIADD3 UR8, UPT, UPT, UR6, 0x8, URZ ;  /* 0x0000000806087890 */ /* 0x000fce000fffe0ff */
[----:B------:R-:W-:Y:S05]  /*3930*/  BRA.U !UP0, `(.L_x_74) ;  /* 0x00000001089c7547 */ /* 0x000fea000b800000 */
[----:B------:R-:W-:Y:S01]  /*3940*/  ELECT P0, URZ, PT ;  /* 0x0000000000ff782f */ /* 0x000fe20003800000 */
[----:B------:R-:W-:-:S12]  /*3950*/  BSSY B0, `(.L_x_74) ;  /* 0x0000025000007945 */ /* 0x000fd80003800000 */
[----:B------:R-:W-:Y:S05]  /*3960*/  @!P0 BRA `(.L_x_75) ;  /* 0x00000000008c8947 */ /* 0x000fea0003800000 */
[----:B------:R-:W-:-:S05]  /*3970*/  UMOV UR7, 0x10 ;  /* 0x0000001000077882 */ /* 0x000fca0000000000 */
[----:B------:R-:W-:Y:S04]  /*3980*/  DEPBAR.LE SB1, 0x36 ;  /* 0x00009d800000791a */ /* 0x000fe80000000000 */
[----:B------:R-:W1:Y:S02]  /*3990*/  UTCATOMSWS.2CTA.FIND_AND_SET.ALIGN UP1, UR7, UR7 ;  /* 0x00000007000775e3 */ /* 0x000e640008220800 */
[----:B-1----:R-:W-:Y:S01]  /*39a0*/  MOV R11, UR7 ;  /* 0x00000007000b7c02 */ /* 0x002fe20008000f00 */
[----:B------:R-:W-:Y:S06]  /*39b0*/  BRA.U UP1, `(.L_x_76) ;  /* 0x0000000101187547 */ /* 0x000fec000b800000 */
.L_x_77:
[----:B------:R-:W-:Y:S05]  /*39c0*/  NANOSLEEP 0x64 ;  /* 0x000000640000795d */ /* 0x000fea0003800000 */
[----:B------:R-:W-:-:S05]  /*39d0*/  UMOV UR7, 0x10 ;  /* 0x0000001000077882 */ /* 0x000fca0000000000 */
[----:B------:R-:W-:Y:S04]  /*39e0*/  DEPBAR.LE SB1, 0x36 ;  /* 0x00009d800000791a */ /* 0x000fe80000000000 */
[----:B------:R-:W1:Y:S02]  /*39f0*/  UTCATOMSWS.2CTA.FIND_AND_SET.ALIGN UP1, UR7, UR7 ;  /* 0x00000007000775e3 */ /* 0x000e640008220800 */
[----:B-1----:R-:W-:Y:S01]  /*3a00*/  MOV R11, UR7 ;  /* 0x00000007000b7c02 */ /* 0x002fe20008000f00 */
[----:B------:R-:W-:Y:S05]  /*3a10*/  BRA.U !UP1, `(.L_x_77) ;  /* 0xfffffffd09e87547 */ /* 0x000fea000b83ffff */
.L_x_76:
[----:B------:R-:W1:Y:S01]  /*3a20*/  LDS R5, [UR6+0x10] ;  /* 0x00001006ff057984 */ /* 0x000e620008000800 */
[----:B------:R-:W-:Y:S01]  /*3a30*/  IMAD.U32 R3, RZ, RZ, UR37 ;  /* 0x00000025ff037e24 */ /* 0x000fe2000f8e00ff */
[----:B------:R-:W-:-:S03]  /*3a40*/  MOV R2, UR4 ;  /* 0x0000000400027c02 */ /* 0x000fc60008000f00 */
[----:B------:R-:W-:Y:S01]  /*3a50*/  VIADD R3, R3, 0x210 ;  /* 0x0000021003037836 */ /* 0x000fe20000000000 */
[----:B-1----:R-:W-:-:S04]  /*3a60*/  SHF.L.U32 R5, R5, 0x1f, RZ ;  /* 0x0000001f05057819 */ /* 0x002fc800000006ff */
[----:B------:R-:W1:Y:S02]  /*3a70*/  SYNCS.PHASECHK.TRANS64.TRYWAIT P0, [UR6+0x8], R5 ;  /* 0x00000805ff0075a7 */ /* 0x000e640008001106 */
[----:B-1----:R-:W-:Y:S05]  /*3a80*/  @P0 BRA `(.L_x_78) ;  /* 0x0000000000080947 */ /* 0x002fea0003800000 */
[----:B------:R-:W1:Y:S02]  /*3a90*/  SYNCS.PHASECHK.TRANS64.TRYWAIT P0, [UR6+0x8], R5 ;  /* 0x00000805ff0075a7 */ /* 0x000e640008001106 */
[----:B-1----:R-:W-:Y:S05]  /*3aa0*/  @!P0 BRA `(.L_x_79) ;  /* 0x00000048009c8947 */ /* 0x002fea0003800000 */
.L_x_78:
[----:B-1----:R-:W-:Y:S01]  /*3ab0*/  HFMA2 R4, -RZ, RZ, 0, 5.9604644775390625e-08 ;  /* 0x00000001ff047431 */ /* 0x002fe200000001ff */
[----:B------:R-:W-:Y:S01]  /*3ac0*/  UPRMT UR7, UR4, 0x654, UR8 ;  /* 0x0000065404077896 */ /* 0x000fe20008000008 */
[----:B------:R-:W-:Y:S01]  /*3ad0*/  IMAD.MOV.U32 R6, RZ, RZ, 0xffff ;  /* 0x0000ffffff067424 */ /* 0x000fe200078e00ff */
[----:B------:R-:W-:Y:S01]  /*3ae0*/  PRMT R2, R2, 0x654, R3 ;  /* 0x0000065402027816 */ /* 0x000fe20000000003 */
[----:B------:R-:W-:Y:S02]  /*3af0*/  IMAD.MOV.U32 R5, RZ, RZ, 0x4 ;  /* 0x00000004ff057424 */ /* 0x000fe400078e00ff */
[----:B------:R-:W-:Y:S01]  /*3b00*/  IMAD.SHL.U32 R9, R11, 0x20, RZ ;  /* 0x000000200b097824 */ /* 0x000fe200078e00ff */
[----:B------:R-:W-:Y:S02]  /*3b10*/  MOV R3, UR7 ;  /* 0x0000000700037c02 */ /* 0x000fe40008000f00 */
[-C--:B------:R-:W-:Y:S01]  /*3b20*/  SHF.L.U32 R7, R6, R11.reuse, RZ ;  /* 0x0000000b06077219 */ /* 0x080fe200000006ff */
[----:B------:R1:W-:Y:S01]  /*3b30*/  SYNCS.ARRIVE.TRANS64.RED RZ, [UR7], R5 ;  /* 0x00000005ffff79a7 */ /* 0x0003e20008000407 */
[----:B------:R-:W-:Y:S01]  /*3b40*/  SHF.L.U32 R6, R4, R11, RZ ;  /* 0x0000000b04067219 */ /* 0x000fe200000006ff */
[----:B------:R1:W-:Y:S04]  /*3b50*/  STS [UR37+0x210], R9 ;  /* 0x00021009ff007988 */ /* 0x0003e80008000825 */
[----:B------:R1:W-:Y:S04]  /*3b60*/  STAS [R2.64], R11 ;  /* 0x0000000b02007dbd */ /* 0x0003e8000c0008ff */
[----:B------:R1:W-:Y:S04]  /*3b70*/  ATOMS.OR RZ, [UR6+0x14], R7 ;  /* 0x00001407ffff798c */ /* 0x0003e8000b000006 */
[----:B------:R1:W-:Y:S04]  /*3b80*/  ATOMS.OR RZ, [UR6+0x18], R6 ;  /* 0x00001806ffff798c */ /* 0x0003e8000b000006 */
[----:B------:R1:W-:Y:S02]  /*3b90*/  ATOMS.XOR RZ, [UR6+0x10], R4 ;  /* 0x00001004ffff798c */ /* 0x0003e4000b800006 */
.L_x_75:
[----:B------:R-:W-:Y:S05]  /*3ba0*/  BSYNC B0 ;  /* 0x0000000000007941 */ /* 0x000fea0003800000 */
.L_x_74:
[----:B------:R-:W-:Y:S05]  /*3bb0*/  BRA.U UP0, `(.L_x_80) ;  /* 0x00000001006c7547 */ /* 0x000fea000b800000 */
[----:B------:R-:W-:-:S03]  /*3bc0*/  UMOV UR7, 0xffffffff ;  /* 0xffffffff00077882 */ /* 0x000fc60000000000 */
[----:B------:R-:W-:Y:S05]  /*3bd0*/  BRA.DIV UR7, `(.L_x_81) ;  /* 0x0000004a07687947 */ /* 0x000fea000b800000 */
[----:B------:R-:W-:-:S13]  /*3be0*/  ELECT P6, URZ, PT ;  /* 0x0000000000ff782f */ /* 0x000fda00038c0000 */
.L_x_179:
[----:B------:R-:W-:Y:S05]  /*3bf0*/  @!P6 BRA `(.L_x_80) ;  /* 0x00000000005ce947 */ /* 0x000fea0003800000 */
[----:B-1----:R-:W1:Y:S02]  /*3c00*/  LDS R3, [UR6+0x10] ;  /* 0x00001006ff037984 */ /* 0x002e640008000800 */
[----:B-1----:R-:W-:-:S04]  /*3c10*/  SHF.L.U32 R3, R3, 0x1f, RZ ;  /* 0x0000001f03037819 */ /* 0x002fc800000006ff */
[----:B------:R-:W1:Y:S02]  /*3c20*/  SYNCS.PHASECHK.TRANS64.TRYWAIT P0, [UR6+0x8], R3 ;  /* 0x00000803ff0075a7 */ /* 0x000e640008001106 */
[----:B-1----:R-:W-:Y:S05]  /*3c30*/  @P0 BRA `(.L_x_82) ;  /* 0x0000000000080947 */ /* 0x002fea0003800000 */
[----:B------:R-:W1:Y:S02]  /*3c40*/  SYNCS.PHASECHK.TRANS64.TRYWAIT P0, [UR6+0x8], R3 ;  /* 0x00000803ff0075a7 */ /* 0x000e640008001106 */
[----:B-1----:R-:W-:Y:S05]  /*3c50*/  @!P0 BRA `(.L_x_83) ;  /* 0x0000004800688947 */ /* 0x002fea0003800000 */
.L_x_82:
[----:B------:R-:W2:Y:S01]  /*3c60*/  LDS R5, [UR37+0x210] ;  /* 0x00021025ff057984 */ /* 0x000ea20008000800 */
[----:B-1----:R-:W-:Y:S02]  /*3c70*/  HFMA2 R2, -RZ, RZ, 0, 5.9604644775390625e-08 ;  /* 0x00000001ff027431 */ /* 0x002fe400000001ff */
[----:B------:R-:W-:Y:S01]  /*3c80*/  IMAD.MOV.U32 R3, RZ, RZ, 0xffff ;  /* 0x0000ffffff037424 */ /* 0x000fe200078e00ff */
[----:B------:R-:W-:Y:S01]  /*3c90*/  UPRMT UR7, UR4, 0x654, UR8 ;  /* 0x0000065404077896 */ /* 0x000fe20008000008 */
[----:B--2---:R-:W-:-:S03]  /*3ca0*/  IMAD.SHL.U32 R4, R5, 0x20, RZ ;  /* 0x0000002005047824 */ /* 0x004fc600078e00ff */
[-C--:B------:R-:W-:Y:S02]  /*3cb0*/  SHF.L.U32 R3, R3, R5.reuse, RZ ;  /* 0x0000000503037219 */ /* 0x080fe400000006ff */
[----:B------:R-:W-:Y:S01]  /*3cc0*/  SHF.L.U32 R5, R2, R5, RZ ;  /* 0x0000000502057219 */ /* 0x000fe200000006ff */
[----:B------:R2:W-:Y:S04]  /*3cd0*/  STS [UR37+0x210], R4 ;  /* 0x00021004ff007988 */ /* 0x0005e80008000825 */
[----:B------:R2:W-:Y:S04]  /*3ce0*/  ATOMS.OR RZ, [UR6+0x14], R3 ;  /* 0x00001403ffff798c */ /* 0x0005e8000b000006 */
[----:B------:R2:W-:Y:S01]  /*3cf0*/  ATOMS.OR RZ, [UR6+0x18], R5 ;  /* 0x00001805ffff798c */ /* 0x0005e2000b000006 */
[----:B------:R-:W-:Y:S03]  /*3d00*/  SYNCS.ARRIVE.TRANS64.RED.A1T0 RZ, [UR7], RZ ;  /* 0x000000ffffff79a7 */ /* 0x000fe60008100407 */
[----:B------:R2:W-:Y:S01]  /*3d10*/  ATOMS.XOR RZ, [UR6+0x10], R2 ;  /* 0x00001002ffff798c */ /* 0x0005e2000b800006 */
[----:B------:R-:W-:Y:S05]  /*3d20*/  BRA `(.L_x_80) ;  /* 0x0000000000107947 */ /* 0x000fea0003800000 */
.L_x_73:
[----:B------:R-:W-:-:S05]  /*3d30*/  MOV R2, 0xffffffff ;  /* 0xffffffff00027802 */ /* 0x000fca0000000f00 */
[----:B------:R1:W-:Y:S02]  /*3d40*/  STS [UR37+0x210], R2 ;  /* 0x00021002ff007988 */ /* 0x0003e40008000825 */
[----:B-1----:R-:W-:Y:S02]  /*3d50*/  MOV R2, 0x3d70 ;  /* 0x00003d7000027802 */ /* 0x002fe40000000f00 */
[----:B-----5:R-:W-:Y:S05]  /*3d60*/  CALL.REL.NOINC `($__internal_1_$__cuda_sm10x_tcgen05_guardrail_trap_phase_invalid_during_alloc) ;  /* 0x0000004c00707944 */ /* 0x020fea0003c00000 */
.L_x_80:
[----:B------:R-:W-:Y:S05]  /*3d70*/  WARPSYNC.ALL ;  /* 0x0000000000007948 */ /* 0x000fea0003800000 */
[----:B------:R-:W3:Y:S01]  /*3d80*/  S2UR UR8, SR_CgaCtaId ;  /* 0x00000000000879c3 */ /* 0x000ee20000008800 */
[----:B------:R-:W-:Y:S01]  /*3d90*/  UMOV UR6, 0x400 ;  /* 0x0000040000067882 */ /* 0x000fe20000000000 */
[----:B------:R-:W-:-:S06]  /*3da0*/  NOP ;  /* 0x0000000000007918 */ /* 0x000fcc0000000000 */
[----:B------:R-:W-:Y:S06]  /*3db0*/  BAR.ARV 0x6, 0xa0 ;  /* 0x0182800000007b1d */ /* 0x000fec0000002000 */
[----:B------:R-:W-:Y:S01]  /*3dc0*/  LOP3.LUT R0, R0, 0xffff, RZ, 0xc0, !PT ;  /* 0x0000ffff00007812 */ /* 0x000fe200078ec0ff */
[----:B-1----:R-:W-:Y:S01]  /*3dd0*/  IMAD.MOV.U32 R9, RZ, RZ, 0x1 ;  /* 0x00000001ff097424 */ /* 0x002fe200078e00ff */
[----:B------:R-:W-:Y:S01]  /*3de0*/  LOP3.LUT R8, R8, 0xffff, RZ, 0xc0, !PT ;  /* 0x0000ffff08087812 */ /* 0x000fe200078ec0ff */
[----:B------:R-:W-:Y:S01]  /*3df0*/  UMOV UR22, URZ ;  /* 0x000000ff00167c82 */ /* 0x000fe20008000000 */
[----:B------:R-:W-:Y:S01]  /*3e00*/  R2UR UR12, R0 ;  /* 0x00000000000c72ca */ /* 0x000fe200000e0000 */
[----:B------:R-:W-:Y:S01]  /*3e10*/  UMOV UR21, URZ ;  /* 0x000000ff00157c82 */ /* 0x000fe20008000000 */
[----:B------:R-:W-:Y:S01]  /*3e20*/  R2UR UR13, R8 ;  /* 0x00000000080d72ca */ /* 0x000fe200000e0000 */
[----:B------:R-:W-:Y:S01]  /*3e30*/  IMAD.MOV.U32 R8, RZ, RZ, RZ ;  /* 0x000000ffff087224 */ /* 0x000fe200078e00ff */
[----:B------:R-:W-:Y:S01]  /*3e40*/  UMOV UR20, URZ ;  /* 0x000000ff00147c82 */ /* 0x000fe20008000000 */
[----:B------:R-:W-:-:S02]  /*3e50*/  UISETP.NE.AND UP2, UPT, UR5, URZ, UPT ;  /* 0x000000ff0500728c */ /* 0x000fc4000bf45270 */
[----:B---3--:R-:W-:Y:S01]  /*3e60*/  ULEA UR8, UR8, UR6, 0x18 ;  /* 0x0000000608087291 */ /* 0x008fe2000f8ec0ff */
[----:B------:R-:W1:Y:S03]  /*3e70*/  LDCU UR6, c[0x0][0x38c] ;  /* 0x00007180ff0677ac */ /* 0x000e660008000800 */
[----:B------:R-:W-:Y:S02]  /*3e80*/  UIADD3 UR14, UPT, UPT, UR8, 0x4600, URZ ;  /* 0x00004600080e7890 */ /* 0x000fe4000fffe0ff */
[----:B------:R-:W-:-:S03]  /*3e90*/  UIADD3 UR15, UPT, UPT, UR8, 0x2c600, URZ ;  /* 0x0002c600080f7890 */ /* 0x000fc6000fffe0ff */
[----:B--2---:R-:W2:Y:S01]  /*3ea0*/  LDS R2, [UR8+0x210] ;  /* 0x00021008ff027984 */ /* 0x004ea20008000800 */
[----:B------:R-:W-:Y:S02]  /*3eb0*/  USHF.R.U32.HI UR14, URZ, 0x4, UR14 ;  /* 0x00000004ff0e7899 */ /* 0x000fe4000801160e */
[----:B------:R-:W-:Y:S02]  /*3ec0*/  USHF.R.U32.HI UR15, URZ, 0x4, UR15 ;  /* 0x00000004ff0f7899 */ /* 0x000fe4000801160f */
[----:B------:R-:W-:Y:S02]  /*3ed0*/  ULOP3.LUT UR14, UR14, 0x3fff, URZ, 0xc0, !UPT ;  /* 0x00003fff0e0e7892 */ /* 0x000fe4000f8ec0ff */
[----:B------:R-:W-:Y:S02]  /*3ee0*/  ULOP3.LUT UR15, UR15, 0x3fff, URZ, 0xc0, !UPT ;  /* 0x00003fff0f0f7892 */ /* 0x000fe4000f8ec0ff */
[----:B------:R-:W-:Y:S02]  /*3ef0*/  ULOP3.LUT UR14, UR14, 0x10000, URZ, 0xfc, !UPT ;  /* 0x000100000e0e7892 */ /* 0x000fe4000f8efcff */
[----:B-1----:R-:W-:-:S02]  /*3f00*/  UIADD3 UR6, UPT, UPT, UR6, 0x3f, URZ ;  /* 0x0000003f06067890 */ /* 0x002fc4000fffe0ff */
[----:B------:R-:W-:Y:S02]  /*3f10*/  ULOP3.LUT UR15, UR15, 0x10000, URZ, 0xfc, !UPT ;  /* 0x000100000f0f7892 */ /* 0x000fe4000f8efcff */
[----:B------:R-:W-:Y:S01]  /*3f20*/  USHF.R.S32.HI UR7, URZ, 0x1f, UR6 ;  /* 0x0000001fff077899 */ /* 0x000fe20008011406 */
[----:B------:R-:W-:Y:S01]  /*3f30*/  UMOV UR28, 0x0 ;  /* 0x00000000001c7882 */ /* 0x000fe20000000000 */
[----:B------:R-:W-:Y:S02]  /*3f40*/  UMOV UR29, 0x10100010 ;  /* 0x10100010001d7882 */ /* 0x000fe40000000000 */
[----:B------:R-:W-:Y:S01]  /*3f50*/  ULEA.HI UR7, UR7, UR6, URZ, 0x6 ;  /* 0x0000000607077291 */ /* 0x000fe2000f8f30ff */
[----:B------:R-:W-:Y:S01]  /*3f60*/  UMOV UR26, 0x0 ;  /* 0x00000000001a7882 */ /* 0x000fe20000000000 */
[----:B------:R-:W-:Y:S02]  /*3f70*/  UMOV UR27, 0x10100010 ;  /* 0x10100010001b7882 */ /* 0x000fe40000000000 */
[----:B------:R-:W-:-:S04]  /*3f80*/  USHF.R.S32.HI UR7, URZ, 0x6, UR7 ;  /* 0x00000006ff077899 */ /* 0x000fc80008011407 */
[----:B------:R-:W-:-:S04]  /*3f90*/  UISETP.LT.AND UP0, UPT, UR7, 0x1, UPT ;  /* 0x000000010700788c */ /* 0x000fc8000bf01270 */
[----:B------:R-:W-:Y:S01]  /*3fa0*/  USEL UR23, UR7, 0x1, !UP0 ;  /* 0x0000000107177887 */ /* 0x000fe2000c000000 */
[----:B--2---:R-:W-:Y:S02]  /*3fb0*/  R2UR UR24, R2 ;  /* 0x00000000021872ca */ /* 0x004fe400000e0000 */
[----:B------:R-:W-:-:S13]  /*3fc0*/  CS2R R2, SRZ ;  /* 0x0000000000027805 */ /* 0x000fda000001ff00 */
.L_x_91:
[C---:B------:R-:W-:Y:S02]  /*3fd0*/  LEA R0, R8.reuse, UR8, 0x3 ;  /* 0x0000000808007c11 */ /* 0x040fe4000f8e18ff */
[----:B------:R-:W-:Y:S02]  /*3fe0*/  SHF.L.U32 R5, R3, 0x1f, RZ ;  /* 0x0000001f03057819 */ /* 0x000fe400000006ff */
[----:B------:R-:W-:Y:S02]  /*3ff0*/  LEA R4, R8, UR8, 0x4 ;  /* 0x0000000808047c11 */ /* 0x000fe4000f8e20ff */
[----:B------:R-:W1:Y:S02]  /*4000*/  SYNCS.PHASECHK.TRANS64.TRYWAIT P0, [R0+URZ+0x160], R5 ;  /* 0x00016005000075a7 */ /* 0x000e6400080011ff */
[----:B-1-34-:R-:W-:Y:S05]  /*4010*/  @!P0 BRA `(.L_x_84) ;  /* 0x0000004400908947 */ /* 0x01afea0003800000 */
.L_x_180:
[----:B-1----:R-:W1:Y:S01]  /*4020*/  LDS.128 R4, [R4+0x1f0] ;  /* 0x0001f00004047984 */ /* 0x002e620000000c00 */
[----:B------:R-:W-:Y:S02]  /*4030*/  VIADD R0, R0, 0x170 ;  /* 0x0000017000007836 */ /* 0x000fe40000000000 */
[----:B------:R-:W-:Y:S01]  /*4040*/  VIADD R8, R8, 0x1 ;  /* 0x0000000108087836 */ /* 0x000fe20000000000 */
[----:B------:R-:W-:Y:S01]  /*4050*/  @!PT LDS RZ, [RZ] ;  /* 0x00000000fffff984 */ /* 0x000fe20000000800 */
[----:B------:R-:W-:Y:S01]  /*4060*/  @!PT LDS RZ, [RZ] ;  /* 0x00000000fffff984 */ /* 0x000fe20000000800 */
[----:B------:R-:W-:Y:S01]  /*4070*/  @!PT LDS RZ, [RZ] ;  /* 0x00000000fffff984 */ /* 0x000fe20000000800 */
[----:B------:R-:W-:Y:S01]  /*4080*/  @!PT LDS RZ, [RZ] ;  /* 0x00000000fffff984 */ /* 0x000fe20000000800 */
[----:B------:R2:W-:Y:S06]  /*4090*/  MEMBAR.ALL.CTA ;  /* 0x0000000000007992 */ /* 0x0005ec0000008000 */
[----:B--2---:R-:W2:Y:S01]  /*40a0*/  FENCE.VIEW.ASYNC.S ;  /* 0x00000000000073c6 */ /* 0x004ea20000000000 */
[----:B------:R-:W-:-:S04]  /*40b0*/  PRMT R0, RZ, 0x654, R0 ;  /* 0x00000654ff007816 */ /* 0x000fc80000000000 */
[----:B--2---:R2:W-:Y:S01]  /*40c0*/  SYNCS.ARRIVE.TRANS64.RED.A1T0 RZ, [R0+URZ], RZ ;  /* 0x000000ff00ff79a7 */ /* 0x0045e200081004ff */
[----:B-1----:R-:W-:Y:S01]  /*40d0*/  LOP3.LUT P1, RZ, R6, 0x1, RZ, 0xc0, !PT ;  /* 0x0000000106ff7812 */ /* 0x002fe2000782c0ff */
[----:B--2---:R-:W-:-:S12]  /*40e0*/  BRA.U UP2, `(.L_x_85) ;  /* 0x0000000102e07547 */ /* 0x004fd8000b800000 */
[----:B------:R-:W1:Y:S01]  /*40f0*/  LDCU UR6, c[0x0][0x38c] ;  /* 0x00007180ff0677ac */ /* 0x000e620008000800 */
[----:B------:R-:W-:Y:S02]  /*4100*/  PLOP3.LUT P2, PT, PT, PT, PT, 0x80, 0x8 ;  /* 0x000000000008781c */ /* 0x000fe40003f4f070 */
[----:B------:R-:W-:Y:S01]  /*4110*/  SHF.L.U32 R5, R9, 0x1f, RZ ;  /* 0x0000001f09057819 */ /* 0x000fe200000006ff */
[----:B------:R-:W-:Y:S02]  /*4120*/  ULEA UR10, UR22, UR8, 0x3 ;  /* 0x00000008160a7291 */ /* 0x000fe4000f8e18ff */
[----:B------:R-:W-:Y:S02]  /*4130*/  ULEA UR11, UR22, UR24, 0x6 ;  /* 0x00000018160b7291 */ /* 0x000fe4000f8e30ff */
[----:B-1----:R-:W-:-:S06]  /*4140*/  UISETP.GE.AND UP0, UPT, UR6, 0x1, UPT ;  /* 0x000000010600788c */ /* 0x002fcc000bf06270 */
[----:B------:R-:W-:-:S05]  /*4150*/  PLOP3.LUT P0, PT, PT, PT, UP0, 0x80, 0x8 ;  /* 0x000000000008781c */ /* 0x000fca0003f0f008 */
[----:B------:R-:W-:-:S08]  /*4160*/  @UP0 ULEA UR6, UR21, UR8, 0x3 ;  /* 0x0000000815060291 */ /* 0x000fd0000f8e18ff */
[----:B------:R-:W-:-:S04]  /*4170*/  @P0 SHF.L.U32 R0, R2, 0x1f, RZ ;  /* 0x0000001f02000819 */ /* 0x000fc800000006ff */
[----:B------:R1:W2:Y:S01]  /*4180*/  @P0 SYNCS.PHASECHK.TRANS64.TRYWAIT P2, [UR6], R0 ;  /* 0x00000000ff0005a7 */ /* 0x0002a20008041106 */
[----:B------:R-:W3:Y:S02]  /*4190*/  SYNCS.PHASECHK.TRANS64.TRYWAIT P0, [UR10+0x1a0], R5 ;  /* 0x0001a005ff0075a7 */ /* 0x000ee4000800110a */
[----:B-123--:R-:W-:Y:S05]  /*41a0*/  @!P0 BRA `(.L_x_86) ;  /* 0x0000004400408947 */ /* 0x00efea0003800000 */
.L_x_182:
[----:B------:R-:W-:Y:S01]  /*41b0*/  UMOV UR19, UR20 ;  /* 0x0000001400137c82 */ /* 0x000fe20008000000 */
[----:B------:R-:W-:Y:S05]  /*41c0*/  BRA.U !UP0, `(.L_x_87) ;  /* 0x0000000108987547 */ /* 0x000fea000b800000 */
[----:B------:R-:W-:Y:S02]  /*41d0*/  UIADD3 UR19, UPT, UPT, UR23, UR20, URZ ;  /* 0x0000001417137290 */ /* 0x000fe4000fffe0ff */
[----:B------:R-:W-:Y:S01]  /*41e0*/  UPLOP3.LUT UP3, UPT, UPT, UPT, UPT, 0x40, 0x4 ;  /* 0x000000000004789c */ /* 0x000fe20003f6e870 */
[----:B------:R-:W-:Y:S01]  /*41f0*/  UMOV UR18, UR7 ;  /* 0x0000000700127c82 */ /* 0x000fe20008000000 */
[----:B------:R-:W-:-:S09]  /*4200*/  UMOV UR17, UR21 ;  /* 0x0000001500117c82 */ /* 0x000fd20008000000 */
.L_x_90:
[----:B--2---:R-:W-:Y:S01]  /*4210*/  ULEA UR9, UR17, UR8, 0x3 ;  /* 0x0000000811097291 */ /* 0x004fe2000f8e18ff */
[----:B---3--:R-:W-:Y:S11]  /*4220*/  @P2 BRA `(.L_x_88) ;  /* 0x00000000000c2947 */ /* 0x008ff60003800000 */
[----:B-1----:R-:W-:Y:S04]  /*4230*/  SHF.L.U32 R5, R2, 0x1f, RZ ;  /* 0x0000001f02057819 */ /* 0x002fe800000006ff */
[----:B------:R-:W1:Y:S02]  /*4240*/  SYNCS.PHASECHK.TRANS64.TRYWAIT P0, [UR9], R5 ;  /* 0x00000005ff0075a7 */ /* 0x000e640008001109 */
[----:B-1----:R-:W-:Y:S05]  /*4250*/  @!P0 BRA `(.L_x_89) ;  /* 0x00000044002c8947 */ /* 0x002fea0003800000 */
.L_x_88:
[----:B------:R-:W-:Y:S01]  /*4260*/  UISETP.NE.AND UP0, UPT, UR18, 0x1, UPT ;  /* 0x000000011200788c */ /* 0x000fe2000bf05270 */
[----:B------:R-:W-:Y:S01]  /*4270*/  PLOP3.LUT P2, PT, PT, PT, PT, 0x80, 0x8 ;  /* 0x000000000008781c */ /* 0x000fe20003f4f070 */
[----:B------:R-:W-:Y:S02]  /*4280*/  UIADD3 UR21, UPT, UPT, UR17, 0x1, URZ ;  /* 0x0000000111157890 */ /* 0x000fe4000fffe0ff */
[----:B------:R-:W-:Y:S02]  /*4290*/  ULEA UR30, UR17, UR15, 0x7 ;  /* 0x0000000f111e7291 */ /* 0x000fe4000f8e38ff */
[----:B------:R-:W-:Y:S01]  /*42a0*/  UISETP.NE.AND UP1, UPT, UR21, 0x14, UPT ;  /* 0x000000141500788c */ /* 0x000fe2000bf25270 */
[----:B------:R-:W-:Y:S01]  /*42b0*/  PLOP3.LUT P0, PT, PT, PT, UP0, 0x80, 0x8 ;  /* 0x000000000008781c */ /* 0x000fe20003f0f008 */
[----:B------:R-:W-:Y:S02]  /*42c0*/  ULEA UR32, UR17, UR14, 0x9 ;  /* 0x0000000e11207291 */ /* 0x000fe4000f8e48ff */
[----:B------:R-:W-:Y:S02]  /*42d0*/  USEL UR16, URZ, 0x1, UP1 ;  /* 0x00000001ff107887 */ /* 0x000fe40008800000 */
[----:B------:R-:W-:Y:S02]  /*42e0*/  USEL UR21, UR21, URZ, UP1 ;  /* 0x000000ff15157287 */ /* 0x000fe40008800000 */
[----:B------:R-:W-:Y:S02]  /*42f0*/  UIADD3 UR36, UPT, UPT, UR30, 0x2, URZ ;  /* 0x000000021e247890 */ /* 0x000fe4000fffe0ff */
[----:B------:R-:W-:Y:S01]  /*4300*/  @UP0 ULEA UR6, UR21, UR8, 0x3 ;  /* 0x0000000815060291 */ /* 0x000fe2000f8e18ff */
[----:B------:R-:W-:Y:S01]  /*4310*/  LOP3.LUT R2, R2, UR16, RZ, 0x3c, !PT ;  /* 0x0000001002027c12 */ /* 0x000fe2000f8e3cff */
[----:B------:R-:W-:Y:S02]  /*4320*/  UIADD3 UR34, UPT, UPT, UR32, 0x2, URZ ;  /* 0x0000000220227890 */ /* 0x000fe4000fffe0ff */
[----:B------:R-:W-:Y:S01]  /*4330*/  UIADD3 UR9, UPT, UPT, UR9, 0xa0, URZ ;  /* 0x000000a009097890 */ /* 0x000fe2000fffe0ff */
[----:B-1----:R-:W-:Y:S01]  /*4340*/  @P0 SHF.L.U32 R0, R2, 0x1f, RZ ;  /* 0x0000001f02000819 */ /* 0x002fe200000006ff */
[----:B------:R-:W-:Y:S01]  /*4350*/  UMOV UR31, 0x80004020 ;  /* 0x80004020001f7882 */ /* 0x000fe20000000000 */
[----:B------:R-:W-:Y:S01]  /*4360*/  UMOV UR33, 0x80004020 ;  /* 0x8000402000217882 */ /* 0x000fe20000000000 */
[----:B------:R-:W-:Y:S01]  /*4370*/  UMOV UR37, 0x80004020 ;  /* 0x8000402000257882 */ /* 0x000fe20000000000 */
[----:B------:R2:W3:Y:S01]  /*4380*/  @P0 SYNCS.PHASECHK.TRANS64.TRYWAIT P2, [UR6], R0 ;  /* 0x00000000ff0005a7 */ /* 0x0004e20008041106 */
[----:B------:R-:W-:Y:S01]  /*4390*/  UIADD3 UR20, UPT, UPT, UR20, 0x1, URZ ;  /* 0x0000000114147890 */ /* 0x000fe2000fffe0ff */
[----:B------:R2:W-:Y:S01]  /*43a0*/  UTCQMMA.2CTA gdesc[UR32], gdesc[UR30], tmem[UR11], tmem[UR28], idesc[UR29], UP3 ;  /* 0x00ff1c1e200075ea */ /* 0x0005e20009a0030b */
[----:B------:R-:W-:Y:S02]  /*43b0*/  UIADD3 UR18, UPT, UPT, UR18, -0x1, URZ ;  /* 0xffffffff12127890 */ /* 0x000fe4000fffe0ff */
[----:B------:R-:W-:Y:S02]  /*43c0*/  UISETP.NE.AND UP0, UPT, UR20, UR19, UPT ;  /* 0x000000131400728c */ /* 0x000fe4000bf05270 */
[----:B------:R-:W-:Y:S01]  /*43d0*/  UPLOP3.LUT UP3, UPT, UPT, UPT, UPT, 0x80, 0x8 ;  /* 0x000000000008789c */ /* 0x000fe20003f6f070 */
[----:B------:R-:W-:Y:S01]  /*43e0*/  UMOV UR35, 0x80004020 ;  /* 0x8000402000237882 */ /* 0x000fe20000000000 */
[----:B------:R-:W-:Y:S01]  /*43f0*/  UMOV UR17, UR21 ;  /* 0x0000001500117c82 */ /* 0x000fe20008000000 */
[----:B------:R2:W-:Y:S01]  /*4400*/  UTCQMMA.2CTA gdesc[UR34], gdesc[UR36], tmem[UR11], tmem[UR26], idesc[UR27], UPT ;  /* 0x00ff1a24220075ea */ /* 0x0005e2000ba0030b */
[----:B------:R2:W-:Y:S03]  /*4410*/  UTCBAR.2CTA.MULTICAST [UR9], URZ, UR13 ;  /* 0x000000ff090073e9 */ /* 0x0005e6000820080d */
[----:B------:R-:W-:Y:S05]  /*4420*/  BRA.U UP0, `(.L_x_90) ;  /* 0xfffffffd00787547 */ /* 0x000fea000b83ffff */
.L_x_87:
[----:B------:R-:W-:Y:S01]  /*4430*/  UIADD3 UR10, UPT, UPT, UR10, 0x180, URZ ;  /* 0x000001800a0a7890 */ /* 0x000fe2000fffe0ff */
[----:B------:R-:W-:-:S08]  /*4440*/  UMOV UR20, UR19 ;  /* 0x0000001300147c82 */ /* 0x000fd00008000000 */
[----:B------:R4:W-:Y:S01]  /*4450*/  UTCBAR.2CTA.MULTICAST [UR10], URZ, UR12 ;  /* 0x000000ff0a0073e9 */ /* 0x0009e2000820080c */
[----:B------:R-:W-:Y:S02]  /*4460*/  NOP ;  /* 0x0000000000007918 */ /* 0x000fe40000000000 */
.L_x_85:
[----:B------:R-:W-:Y:S01]  /*4470*/  UIADD3 UR22, UPT, UPT, UR22, 0x1, URZ ;  /* 0x0000000116167890 */ /* 0x000fe2000fffe0ff */
[----:B------:R-:W-:-:S03]  /*4480*/  ISETP.NE.AND P0, PT, R8, 0x2, PT ;  /* 0x000000020800780c */ /* 0x000fc60003f05270 */
[----:B------:R-:W-:Y:S01]  /*4490*/  UISETP.NE.AND UP0, UPT, UR22, 0x4, UPT ;  /* 0x000000041600788c */ /* 0x000fe2000bf05270 */
[----:B-12---:R-:W-:Y:S02]  /*44a0*/  SEL R0, RZ, 0x1, P0 ;  /* 0x00000001ff007807 */ /* 0x006fe40000000000 */
[----:B------:R-:W-:Y:S01]  /*44b0*/  SEL R8, R8, RZ, P0 ;  /* 0x000000ff08087207 */ /* 0x000fe20000000000 */
[----:B------:R-:W-:Y:S01]  /*44c0*/  USEL UR6, URZ, 0x1, UP0 ;  /* 0x00000001ff067887 */ /* 0x000fe20008000000 */
[----:B------:R-:W-:Y:S01]  /*44d0*/  LOP3.LUT R3, R3, R0, RZ, 0x3c, !PT ;  /* 0x0000000003037212 */ /* 0x000fe200078e3cff */
[----:B------:R-:W-:-:S04]  /*44e0*/  USEL UR22, UR22, URZ, UP0 ;  /* 0x000000ff16167287 */ /* 0x000fc80008000000 */
[----:B------:R-:W-:Y:S01]  /*44f0*/  LOP3.LUT R9, R9, UR6, RZ, 0x3c, !PT ;  /* 0x0000000609097c12 */ /* 0x000fe2000f8e3cff */
[----:B------:R-:W-:Y:S07]  /*4500*/  @P1 BRA `(.L_x_91) ;  /* 0xfffffff800b01947 */ /* 0x000fee000383ffff */
[----:B------:R-:W1:Y:S01]  /*4510*/  S2UR UR6, SR_CgaCtaId ;  /* 0x00000000000679c3 */ /* 0x000e620000008800 */
[----:B------:R-:W-:Y:S01]  /*4520*/  ELECT P0, URZ, PT ;  /* 0x0000000000ff782f */ /* 0x000fe20003800000 */
[----:B------:R-:W-:Y:S01]  /*4530*/  HFMA2 R0, -RZ, RZ, 0, 5.9604644775390625e-08 ;  /* 0x00000001ff007431 */ /* 0x000fe200000001ff */
[----:B------:R-:W-:-:S05]  /*4540*/  UMOV UR7, 0x40 ;  /* 0x0000004000077882 */ /* 0x000fca0000000000 */
[----:B------:R-:W-:Y:S01]  /*4550*/  UVIRTCOUNT.DEALLOC.SMPOOL 0x80 ;  /* 0x000000800000784c */ /* 0x000fe20000000000 */
[----:B------:R-:W-:Y:S02]  /*4560*/  UISETP.NE.AND UP0, UPT, UR5, URZ, UPT ;  /* 0x000000ff0500728c */ /* 0x000fe4000bf05270 */
[----:B-1----:R-:W-:-:S09]  /*4570*/  ULEA UR6, UR6, UR7, 0x18 ;  /* 0x0000000706067291 */ /* 0x002fd2000f8ec0ff */
[----:B------:R1:W-:Y:S01]  /*4580*/  @P0 STS.U8 [UR6+0x1c], R0 ;  /* 0x00001c00ff000988 */ /* 0x0003e20008000006 */
[----:B------:R-:W-:Y:S05]  /*4590*/  BRA.U UP0, `(.L_x_92) ;  /* 0x0000000100a07547 */ /* 0x000fea000b800000 */
[----:B------:R-:W-:Y:S01]  /*45a0*/  UIADD3 UR5, UPT, UPT, UR8, 0x1a0, URZ ;  /* 0x000001a008057890 */ /* 0x000fe2000fffe0ff */
[----:B------:R-:W-:-:S03]  /*45b0*/  SHF.L.U32 R3, R9, 0x1f, RZ ;  /* 0x0000001f09037819 */ /* 0x000fc600000006ff */
[----:B------:R-:W-:-:S09]  /*45c0*/  ULEA UR7, UR22, UR5, 0x3 ;  /* 0x0000000516077291 */ /* 0x000fd2000f8e18ff */
[----:B------:R-:W2:Y:S02]  /*45d0*/  SYNCS.PHASECHK.TRANS64.TRYWAIT P0, [UR7], R3 ;  /* 0x00000003ff0075a7 */ /* 0x000ea40008001107 */
[----:B--2---:R-:W-:Y:S05]  /*45e0*/  @!P0 BRA `(.L_x_93) ;  /* 0x0000004000608947 */ /* 0x004fea0003800000 */
.L_x_185:
[----:B------:R-:W-:-:S04]  /*45f0*/  UIADD3 UR9, UPT, UPT, UR22, 0x1, URZ ;  /* 0x0000000116097890 */ /* 0x000fc8000fffe0ff */
[----:B------:R-:W-:-:S04]  /*4600*/  UISETP.NE.AND UP1, UPT, UR9, 0x4, UPT ;  /* 0x000000040900788c */ /* 0x000fc8000bf25270 */
[----:B----4-:R-:W-:Y:S02]  /*4610*/  USEL UR10, URZ, 0x1, UP1 ;  /* 0x00000001ff0a7887 */ /* 0x010fe40008800000 */
[----:B------:R-:W-:-:S04]  /*4620*/  USEL UR9, UR9, URZ, UP1 ;  /* 0x000000ff09097287 */ /* 0x000fc80008800000 */
[----:B------:R-:W-:Y:S01]  /*4630*/  ULEA UR7, UR9, UR5, 0x3 ;  /* 0x0000000509077291 */ /* 0x000fe2000f8e18ff */
[----:B------:R-:W-:-:S04]  /*4640*/  LOP3.LUT R2, R9, UR10, RZ, 0x3c, !PT ;  /* 0x0000000a09027c12 */ /* 0x000fc8000f8e3cff */
[----:B-1----:R-:W-:-:S04]  /*4650*/  SHF.L.U32 R3, R2, 0x1f, RZ ;  /* 0x0000001f02037819 */ /* 0x002fc800000006ff */
[----:B------:R-:W1:Y:S02]  /*4660*/  SYNCS.PHASECHK.TRANS64.TRYWAIT P0, [UR7], R3 ;  /* 0x00000003ff0075a7 */ /* 0x000e640008001107 */
[----:B-1----:R-:W-:Y:S05]  /*4670*/  @!P0 BRA `(.L_x_94) ;  /* 0x0000004000548947 */ /* 0x002fea0003800000 */
.L_x_187:
        /* <DEDUP_REMOVED lines=9> */
.L_x_189:
[----:B------:R-:W-:-:S04]  /*4710*/  UIADD3 UR9, UPT, UPT, UR9, 0x1, URZ ;  /* 0x0000000109097890 */ /* 0x000fc8000fffe0ff */
[----:B------:R-:W-:-:S04]  /*4720*/  UISETP.NE.AND UP1, UPT, UR9, 0x4, UPT ;  /* 0x000000040900788c */ /* 0x000fc8000bf25270 */
[----:B------:R-:W-:Y:S02]  /*4730*/  USEL UR7, URZ, 0x1, UP1 ;  /* 0x00000001ff077887 */ /* 0x000fe40008800000 */
[----:B------:R-:W-:-:S04]  /*4740*/  USEL UR9, UR9, URZ, UP1 ;  /* 0x000000ff09097287 */ /* 0x000fc80008800000 */
[----:B------:R-:W-:Y:S01]  /*4750*/  ULEA UR9, UR9, UR5, 0x3 ;  /* 0x0000000509097291 */ /* 0x000fe2000f8e18ff */
[----:B-1----:R-:W-:-:S04]  /*4760*/  LOP3.LUT R3, R2, UR7, RZ, 0x3c, !PT ;  /* 0x0000000702037c12 */ /* 0x002fc8000f8e3cff */
[----:B------:R-:W-:Y:S01]  /*4770*/  SHF.L.U32 R3, R3, 0x1f, RZ ;  /* 0x0000001f03037819 */ /* 0x000fe200000006ff */
[----:B------:R-:W-:-:S04]  /*4780*/  IMAD.U32 R0, RZ, RZ, UR9 ;  /* 0x00000009ff007e24 */ /* 0x000fc8000f8e00ff */
[----:B------:R1:W2:Y:S03]  /*4790*/  SYNCS.PHASECHK.TRANS64.TRYWAIT P0, [R0+URZ], R3 ;  /* 0x00000003000075a7 */ /* 0x0002a600080011ff */
[----:B--2---:R-:W-:Y:S05]  /*47a0*/  @!P0 NANOSLEEP.SYNCS 0x989680 ;  /* 0x009896800000895d */ /* 0x004fea0003900000 */
[----:B------:R-:W2:Y:S02]  /*47b0*/  @!P0 SYNCS.PHASECHK.TRANS64 P0, [R0+URZ], R3 ;  /* 0x00000003000085a7 */ /* 0x000ea400080010ff */
[----:B--2---:R-:W-:Y:S05]  /*47c0*/  @P0 BRA `(.L_x_96) ;  /* 0x0000000000200947 */ /* 0x004fea0003800000 */
.L_x_97:
[----:B--2---:R2:W4:Y:S02]  /*47d0*/  SYNCS.PHASECHK.TRANS64.TRYWAIT P0, [R0+URZ], R3 ;  /* 0x00000003000075a7 */ /* 0x00452400080011ff */
[----:B----4-:R-:W-:Y:S05]  /*47e0*/  @!P0 NANOSLEEP.SYNCS 0x989680 ;  /* 0x009896800000895d */ /* 0x010fea0003900000 */
[----:B------:R-:W4:Y:S02]  /*47f0*/  @!P0 SYNCS.PHASECHK.TRANS64 P0, [R0+URZ], R3 ;  /* 0x00000003000085a7 */ /* 0x000f2400080010ff */
[----:B----4-:R-:W-:Y:S05]  /*4800*/  @!P0 BRA `(.L_x_97) ;  /* 0xfffffffc00f08947 */ /* 0x010fea000383ffff */
[----:B------:R-:W-:Y:S05]  /*4810*/  BRA `(.L_x_96) ;  /* 0x00000000000c7947 */ /* 0x000fea0003800000 */
.L_x_92:
[----:B------:R-:W-:-:S04]  /*4820*/  UIADD3 UR5, UPT, UPT, UR8, 0x1e0, URZ ;  /* 0x000001e008057890 */ /* 0x000fc8000fffe0ff */
[----:B------:R-:W-:-:S09]  /*4830*/  UPRMT UR5, UR4, 0x654, UR5 ;  /* 0x0000065404057896 */ /* 0x000fd20008000005 */
[----:B------:R-:W-:Y:S03]  /*4840*/  SYNCS.ARRIVE.TRANS64.RED.A1T0 RZ, [UR5], RZ ;  /* 0x000000ffffff79a7 */ /* 0x000fe60008100405 */
.L_x_96:
[----:B-12---:R-:W-:Y:S01]  /*4850*/  SHF.L.U32 R3, RZ, 0x1f, RZ ;  /* 0x0000001fff037819 */ /* 0x006fe200000006ff */
[----:B------:R-:W-:Y:S01]  /*4860*/  UIADD3 UR5, UPT, UPT, UR8, 0x1e0, URZ ;  /* 0x000001e008057890 */ /* 0x000fe2000fffe0ff */
[----:B------:R-:W-:Y:S02]  /*4870*/  PLOP3.LUT P0, PT, PT, PT, UP0, 0x80, 0x8 ;  /* 0x000000000008781c */ /* 0x000fe40003f0f008 */
[----:B------:R-:W1:Y:S02]  /*4880*/  SYNCS.PHASECHK.TRANS64.TRYWAIT P1, [UR8+0x1e0], R3 ;  /* 0x0001e003ff0075a7 */ /* 0x000e640008021108 */
[----:B-1----:R-:W-:Y:S09]  /*4890*/  @!P1 BRA `(.L_x_98) ;  /* 0x0000003c00fc9947 */ /* 0x002ff20003800000 */
.L_x_191:
[----:B------:R-:W-:Y:S01]  /*48a0*/  @!UP0 UPRMT UR5, UR4, 0x654, UR5 ;  /* 0x0000065404058896 */ /* 0x000fe20008000005 */
[----:B------:R-:W-:Y:S02]  /*48b0*/  UMOV UR8, 0xffff ;  /* 0x0000ffff00087882 */ /* 0x000fe40000000000 */
[----:B------:R-:W-:-:S06]  /*48c0*/  UMOV UR4, 0x1 ;  /* 0x0000000100047882 */ /* 0x000fcc0000000000 */
[----:B------:R-:W-:Y:S01]  /*48d0*/  @!P0 SYNCS.ARRIVE.TRANS64.RED.A1T0 RZ, [UR5], RZ ;  /* 0x000000ffffff89a7 */ /* 0x000fe20008100405 */
[----:B------:R-:W-:Y:S01]  /*48e0*/  NOP ;  /* 0x0000000000007918 */ /* 0x000fe20000000000 */
[----:B-1----:R-:W1:Y:S01]  /*48f0*/  LDS R0, [UR6+0x14] ;  /* 0x00001406ff007984 */ /* 0x002e620008000800 */
[----:B------:R-:W-:-:S04]  /*4900*/  ULOP3.LUT UR5, UR24, 0xffff, URZ, 0xc0, !UPT ;  /* 0x0000ffff18057892 */ /* 0x000fc8000f8ec0ff */
[----:B------:R-:W-:-:S04]  /*4910*/  USHF.R.U32.HI UR5, URZ, 0x5, UR5 ;  /* 0x00000005ff057899 */ /* 0x000fc80008011605 */
[----:B------:R-:W-:Y:S02]  /*4920*/  USHF.L.U32 UR8, UR8, UR5, URZ ;  /* 0x0000000508087299 */ /* 0x000fe400080006ff */
[----:B------:R-:W-:-:S04]  /*4930*/  USHF.L.U32 UR4, UR4, UR5, URZ ;  /* 0x0000000504047299 */ /* 0x000fc800080006ff */
[----:B-1----:R-:W-:-:S04]  /*4940*/  LOP3.LUT R0, R0, UR8, RZ, 0xc0, !PT ;  /* 0x0000000800007c12 */ /* 0x002fc8000f8ec0ff */
[----:B------:R-:W-:-:S13]  /*4950*/  ISETP.NE.AND P0, PT, R0, UR8, PT ;  /* 0x0000000800007c0c */ /* 0x000fda000bf05270 */
[----:B------:R-:W-:Y:S05]  /*4960*/  @P0 BRA `(.L_x_99) ;  /* 0x0000000000580947 */ /* 0x000fea0003800000 */
[----:B------:R-:W1:Y:S02]  /*4970*/  LDS R0, [UR6+0x18] ;  /* 0x00001806ff007984 */ /* 0x000e640008000800 */
[----:B-1----:R-:W-:-:S04]  /*4980*/  LOP3.LUT R0, R0, UR4, RZ, 0xc0, !PT ;  /* 0x0000000400007c12 */ /* 0x002fc8000f8ec0ff */
[----:B------:R-:W-:-:S13]  /*4990*/  ISETP.NE.AND P0, PT, R0, UR4, PT ;  /* 0x0000000400007c0c */ /* 0x000fda000bf05270 */
[----:B------:R-:W-:Y:S05]  /*49a0*/  @P0 BRA `(.L_x_100) ;  /* 0x00000000003c0947 */ /* 0x000fea0003800000 */
[----:B------:R-:W1:Y:S01]  /*49b0*/  S2R R2, SR_LANEID ;  /* 0x0000000000027919 */ /* 0x000e620000000000 */
[----:B------:R-:W-:Y:S01]  /*49c0*/  ULOP3.LUT UR8, URZ, UR8, URZ, 0x33, !UPT ;  /* 0x00000008ff087292 */ /* 0x000fe2000f8e33ff */
[----:B------:R-:W-:Y:S01]  /*49d0*/  LOP3.LUT R4, RZ, UR4, RZ, 0x33, !PT ;  /* 0x00000004ff047c12 */ /* 0x000fe2000f8e33ff */
[----:B------:R-:W-:Y:S02]  /*49e0*/  VOTEU.ANY UR7, UPT, PT ;  /* 0x0000000000077886 */ /* 0x000fe400038e0100 */
[----:B------:R-:W-:Y:S01]  /*49f0*/  UFLO.U32 UR7, UR7 ;  /* 0x00000007000772bd */ /* 0x000fe200080e0000 */
[----:B------:R-:W2:Y:S01]  /*4a00*/  REDUX UR4, R4 ;  /* 0x00000000040473c4 */ /* 0x000ea20000000000 */
[----:B------:R-:W-:-:S06]  /*4a10*/  IMAD.U32 R0, RZ, RZ, UR8 ;  /* 0x00000008ff007e24 */ /* 0x000fcc000f8e00ff */
[----:B------:R1:W-:Y:S01]  /*4a20*/  UTCATOMSWS.AND URZ, UR8 ;  /* 0x0000000800ff79e3 */ /* 0x0003e20008000000 */
[----:B------:R-:W3:Y:S01]  /*4a30*/  REDUX UR5, R0 ;  /* 0x00000000000573c4 */ /* 0x000ee20000000000 */
[----:B-1----:R-:W-:Y:S01]  /*4a40*/  ISETP.EQ.U32.AND P0, PT, R2, UR7, PT ;  /* 0x0000000702007c0c */ /* 0x002fe2000bf02070 */
[----:B--2---:R-:W-:Y:S01]  /*4a50*/  IMAD.U32 R2, RZ, RZ, UR4 ;  /* 0x00000004ff027e24 */ /* 0x004fe2000f8e00ff */
[----:B---3--:R-:W-:-:S11]  /*4a60*/  MOV R3, UR5 ;  /* 0x0000000500037c02 */ /* 0x008fd60008000f00 */
[----:B------:R1:W-:Y:S04]  /*4a70*/  @P0 ATOMS.AND RZ, [UR6+0x14], R3 ;  /* 0x00001403ffff098c */ /* 0x0003e8000a800006 */
[----:B------:R1:W-:Y:S01]  /*4a80*/  @P0 ATOMS.AND RZ, [UR6+0x18], R2 ;  /* 0x00001802ffff098c */ /* 0x0003e2000a800006 */
[----:B------:R-:W-:Y:S05]  /*4a90*/  BRA `(.L_x_101) ;  /* 0x0000000000147947 */ /* 0x000fea0003800000 */
.L_x_100:
[----:B------:R-:W-:Y:S02]  /*4aa0*/  MOV R2, 0x4ac0 ;  /* 0x00004ac000027802 */ /* 0x000fe40000000f00 */
[----:B---345:R-:W-:Y:S05]  /*4ab0*/  CALL.REL.NOINC `($__internal_0_$__cuda_sm10x_tcgen05_guardrail_trap_col_being_dealloced_not_returned_by_alloc) ;  /* 0x0000004000107944 */ /* 0x038fea0003c00000 */
[----:B------:R-:W-:Y:S05]  /*4ac0*/  BRA `(.L_x_101) ;  /* 0x0000000000087947 */ /* 0x000fea0003800000 */
.L_x_99:
[----:B------:R-:W-:Y:S02]  /*4ad0*/  MOV R2, 0x4af0 ;  /* 0x00004af000027802 */ /* 0x000fe40000000f00 */
[----:B---345:R-:W-:Y:S05]  /*4ae0*/  CALL.REL.NOINC `($__internal_2_$__cuda_sm10x_tcgen05_guardrail_trap_unallocated_columns_being_dealloced) ;  /* 0x00000040001c7944 */ /* 0x038fea0003c00000 */
.L_x_101:
[----:B------:R-:W-:Y:S01]  /*4af0*/  NOP ;  /* 0x0000000000007918 */ /* 0x000fe20000000000 */
[----:B----4-:R-:W-:Y:S05]  /*4b00*/  EXIT ;  /* 0x000000000000794d */ /* 0x010fea0003800000 */
.L_x_72:
[----:B------:R-:W-:-:S09]  /*4b10*/  UISETP.NE.OR UP5, UPT, UR10, 0x3, !UP5 ;  /* 0x000000030a00788c */ /* 0x000fd2000efa5670 */
[----:B------:R-:W-:Y:S05]  /*4b20*/  BRA.U UP5, `(.L_x_102) ;  /* 0x0000000905c87547 */ /* 0x000fea000b800000 */
[----:B------:R-:W1:Y:S01]  /*4b30*/  LDC R0, c[0x0][0xb30] ;  /* 0x0002cc00ff007b82 */ /* 0x000e620000000800 */
[----:B------:R-:W2:Y:S01]  /*4b40*/  LDCU.64 UR8, c[0x0][0x888] ;  /* 0x00011100ff0877ac */ /* 0x000ea20008000a00 */
[----:B------:R-:W-:Y:S01]  /*4b50*/  IMAD.MOV.U32 R30, RZ, RZ, 0x1 ;  /* 0x00000001ff1e7424 */ /* 0x000fe200078e00ff */
[----:B------:R-:W-:Y:S01]  /*4b60*/  CS2R R28, SRZ ;  /* 0x00000000001c7805 */ /* 0x000fe2000001ff00 */
[----:B------:R-:W-:Y:S01]  /*4b70*/  IMAD.MOV.U32 R25, RZ, RZ, 0x2000 ;  /* 0x00002000ff197424 */ /* 0x000fe200078e00ff */
[----:B------:R-:W3:Y:S03]  /*4b80*/  LDCU.64 UR4, c[0x0][0x890] ;  /* 0x00011200ff0477ac */ /* 0x000ee60008000a00 */
[----:B------:R-:W4:Y:S01]  /*4b90*/  LDC R19, c[0x0][0x370] ;  /* 0x0000dc00ff137b82 */ /* 0x000f220000000800 */
[----:B------:R-:W-:Y:S01]  /*4ba0*/  UMOV UR6, 0x400 ;  /* 0x0000040000067882 */ /* 0x000fe20000000000 */
[----:B------:R-:W-:-:S02]  /*4bb0*/  UPLOP3.LUT UP1, UPT, UPT, UPT, UPT, 0x40, 0x4 ;  /* 0x000000000004789c */ /* 0x000fc40003f2e870 */
[----:B------:R-:W-:-:S04]  /*4bc0*/  ULEA UR6, UR37, UR6, 0x18 ;  /* 0x0000000625067291 */ /* 0x000fc8000f8ec0ff */
[----:B------:R-:W4:Y:S01]  /*4bd0*/  LDC R2, c[0x0][0xb0c] ;  /* 0x0002c300ff027b82 */ /* 0x000f220000000800 */
[----:B--2---:R-:W-:Y:S02]  /*4be0*/  UISETP.NE.U32.AND UP2, UPT, UR8, URZ, UPT ;  /* 0x000000ff0800728c */ /* 0x004fe4000bf45070 */
[----:B------:R-:W-:Y:S02]  /*4bf0*/  UIADD3 UR8, UPT, UPT, UR6, 0x140, URZ ;  /* 0x0000014006087890 */ /* 0x000fe4000fffe0ff */
[----:B---3--:R-:W-:-:S03]  /*4c00*/  UISETP.NE.U32.AND UP3, UPT, UR4, URZ, UPT ;  /* 0x000000ff0400728c */ /* 0x008fc6000bf65070 */
[----:B------:R-:W2:Y:S01]  /*4c10*/  LDC R18, c[0x0][0xb20] ;  /* 0x0002c800ff127b82 */ /* 0x000ea20000000800 */
[----:B-1----:R-:W-:Y:S01]  /*4c20*/  ISETP.NE.AND P1, PT, R0, 0x1, PT ;  /* 0x000000010000780c */ /* 0x002fe20003f25270 */
[----:B------:R-:W-:Y:S02]  /*4c30*/  UISETP.NE.AND.EX UP2, UPT, UR9, URZ, UPT, UP2 ;  /* 0x000000ff0900728c */ /* 0x000fe4000bf45320 */
[----:B------:R-:W-:Y:S02]  /*4c40*/  UPRMT UR37, UR37, 0x654, UR8 ;  /* 0x0000065425257896 */ /* 0x000fe40008000008 */
[----:B------:R-:W-:Y:S02]  /*4c50*/  UISETP.NE.AND.EX UP3, UPT, UR5, URZ, UPT, UP3 ;  /* 0x000000ff0500728c */ /* 0x000fe4000bf65330 */
[----:B------:R-:W1:Y:S08]  /*4c60*/  LDC.64 R32, c[0x0][0x348] ;  /* 0x0000d200ff207b82 */ /* 0x000e700000000a00 */
[----:B------:R-:W3:Y:S08]  /*4c70*/  LDC.64 R16, c[0x0][0xb10] ;  /* 0x0002c400ff107b82 */ /* 0x000ef00000000a00 */
[----:B------:R-:W1:Y:S08]  /*4c80*/  LDC.64 R6, c[0x0][0xb18] ;  /* 0x0002c600ff067b82 */ /* 0x000e700000000a00 */
[----:B------:R-:W1:Y:S08]  /*4c90*/  LDC.64 R4, c[0x0][0xb28] ;  /* 0x0002ca00ff047b82 */ /* 0x000e700000000a00 */
[----:B--2-4-:R-:W1:Y:S02]  /*4ca0*/  LDC R24, c[0x0][0x374] ;  /* 0x0000dd00ff187b82 */ /* 0x014e640000000800 */
.L_x_110:
[C---:B------:R-:W-:Y:S02]  /*4cb0*/  LEA R0, R29.reuse, UR6, 0x3 ;  /* 0x000000061d007c11 */ /* 0x040fe4000f8e18ff */
[----:B------:R-:W-:Y:S02]  /*4cc0*/  SHF.L.U32 R3, R28, 0x1f, RZ ;  /* 0x0000001f1c037819 */ /* 0x000fe400000006ff */
[----:B------:R-:W-:Y:S02]  /*4cd0*/  LEA R20, R29, UR6, 0x4 ;  /* 0x000000061d147c11 */ /* 0x000fe4000f8e20ff */
[----:B--2---:R-:W2:Y:S02]  /*4ce0*/  SYNCS.PHASECHK.TRANS64.TRYWAIT P0, [R0+URZ+0x160], R3 ;  /* 0x00016003000075a7 */ /* 0x004ea400080011ff */
[----:B--2---:R-:W-:Y:S05]  /*4cf0*/  @!P0 BRA `(.L_x_103) ;  /* 0x0000003800fc8947 */ /* 0x004fea0003800000 */
.L_x_192:
[----:B------:R-:W-:Y:S01]  /*4d00*/  ISETP.GE.AND P0, PT, R72, 0x1, PT ;  /* 0x000000014800780c */ /* 0x000fe20003f06270 */
[----:B------:R-:W4:Y:S01]  /*4d10*/  LDS.128 R20, [R20+0x1f0] ;  /* 0x0001f00014147984 */ /* 0x000f220000000c00 */
[----:B------:R-:W-:Y:S01]  /*4d20*/  ISETP.NE.U32.AND P4, PT, RZ, UR4, PT ;  /* 0x00000004ff007c0c */ /* 0x000fe2000bf85070 */
[----:B--2---:R-:W-:Y:S01]  /*4d30*/  VIADD R0, R0, 0x170 ;  /* 0x0000017000007836 */ /* 0x004fe20000000000 */
[----:B------:R-:W-:Y:S02]  /*4d40*/  SHF.L.U32 R26, R30, 0x1f, RZ ;  /* 0x0000001f1e1a7819 */ /* 0x000fe400000006ff */
[----:B------:R-:W-:Y:S02]  /*4d50*/  ISETP.NE.AND.EX P4, PT, RZ, UR5, PT, P4 ;  /* 0x00000005ff007c0c */ /* 0x000fe4000bf85340 */
[----:B------:R-:W-:Y:S01]  /*4d60*/  PRMT R0, RZ, 0x654, R0 ;  /* 0x00000654ff007816 */ /* 0x000fe20000000000 */
[----:B------:R-:W-:Y:S01]  /*4d70*/  @!PT LDS RZ, [RZ] ;  /* 0x00000000fffff984 */ /* 0x000fe20000000800 */
[----:B------:R-:W-:Y:S01]  /*4d80*/  @!PT LDS RZ, [RZ] ;  /* 0x00000000fffff984 */ /* 0x000fe20000000800 */
[----:B------:R-:W-:Y:S01]  /*4d90*/  @!PT LDS RZ, [RZ] ;  /* 0x00000000fffff984 */ /* 0x000fe20000000800 */
[----:B------:R-:W-:Y:S01]  /*4da0*/  @!PT LDS RZ, [RZ] ;  /* 0x00000000fffff984 */ /* 0x000fe20000000800 */
[----:B------:R2:W-:Y:S06]  /*4db0*/  MEMBAR.ALL.CTA ;  /* 0x0000000000007992 */ /* 0x0005ec0000008000 */
[----:B--2---:R-:W2:Y:S02]  /*4dc0*/  FENCE.VIEW.ASYNC.S ;  /* 0x00000000000073c6 */ /* 0x004ea40000000000 */
[----:B--2---:R2:W-:Y:S01]  /*4dd0*/  SYNCS.ARRIVE.TRANS64.RED.A1T0 RZ, [R0+URZ], RZ ;  /* 0x000000ff00ff79a7 */ /* 0x0045e200081004ff */
[----:B----4-:R-:W-:Y:S11]  /*4de0*/  LOP3.LUT P3, RZ, R22, 0x1, RZ, 0xc0, !PT ;  /* 0x0000000116ff7812 */ /* 0x010ff6000786c0ff */
[----:B------:R-:W-:Y:S02]  /*4df0*/  @!UPT UIADD3 URZ, UPT, UPT, URZ, URZ, URZ ;  /* 0x000000fffffff290 */ /* 0x000fe4000fffe0ff */
[----:B------:R-:W-:Y:S02]  /*4e00*/  @P3 MOV R13, R20 ;  /* 0x00000014000d3202 */ /* 0x000fe40000000f00 */
[----:B------:R-:W-:Y:S01]  /*4e10*/  @P3 LOP3.LUT R8, R21, 0xffff, RZ, 0xc0, !PT ;  /* 0x0000ffff15083812 */ /* 0x000fe200078ec0ff */
[----:B--2---:R-:W-:Y:S06]  /*4e20*/  @!P0 BRA `(.L_x_104) ;  /* 0x0000000000a48947 */ /* 0x004fec0003800000 */
[----:B-1----:R-:W-:Y:S01]  /*4e30*/  IMAD.HI.U32 R31, R24, R7, RZ ;  /* 0x00000007181f7227 */ /* 0x002fe200078e00ff */
[----:B------:R-:W-:Y:S02]  /*4e40*/  ISETP.NE.AND P0, PT, R6, 0x1, PT ;  /* 0x000000010600780c */ /* 0x000fe40003f05270 */
[----:B------:R-:W-:Y:S01]  /*4e50*/  ISETP.NE.AND P2, PT, R72, 0x1, PT ;  /* 0x000000014800780c */ /* 0x000fe20003f45270 */
[----:B---3--:R-:W-:Y:S01]  /*4e60*/  IMAD.HI.U32 R34, R19, R16, RZ ;  /* 0x0000001013227227 */ /* 0x008fe200078e00ff */
[----:B------:R-:W-:Y:S02]  /*4e70*/  SHF.R.U32.HI R31, RZ, R18, R31 ;  /* 0x00000012ff1f7219 */ /* 0x000fe4000001161f */
[----:B------:R-:W-:Y:S01]  /*4e80*/  ISETP.NE.AND P5, PT, R2, 0x1, PT ;  /* 0x000000010200780c */ /* 0x000fe20003fa5270 */
[----:B------:R-:W-:Y:S01]  /*4e90*/  IMAD.HI.U32 R36, R13, R16, RZ ;  /* 0x000000100d247227 */ /* 0x000fe200078e00ff */
[----:B------:R-:W-:Y:S02]  /*4ea0*/  SHF.R.U32.HI R34, RZ, R17, R34 ;  /* 0x00000011ff227219 */ /* 0x000fe40000011622 */
[----:B------:R-:W-:Y:S01]  /*4eb0*/  SEL R3, R24, R31, !P0 ;  /* 0x0000001f18037207 */ /* 0x000fe20004000000 */
[C---:B------:R-:W-:Y:S01]  /*4ec0*/  IMAD.HI.U32 R31, R8.reuse, R7, RZ ;  /* 0x00000007081f7227 */ /* 0x040fe200078e00ff */
[----:B------:R-:W-:Y:S02]  /*4ed0*/  SEL R11, R19, R34, !P5 ;  /* 0x00000022130b7207 */ /* 0x000fe40006800000 */
[----:B------:R-:W-:Y:S01]  /*4ee0*/  SHF.R.U32.HI R36, RZ, R17, R36 ;  /* 0x00000011ff247219 */ /* 0x000fe20000011624 */
[----:B------:R-:W-:Y:S01]  /*4ef0*/  IMAD.HI.U32 R38, R3, R4, RZ ;  /* 0x0000000403267227 */ /* 0x000fe200078e00ff */
[----:B------:R-:W-:Y:S03]  /*4f00*/  SHF.R.U32.HI R31, RZ, R18, R31 ;  /* 0x00000012ff1f7219 */ /* 0x000fe6000001161f */
[----:B------:R-:W-:Y:S01]  /*4f10*/  IMAD.HI.U32 R34, R11, R4, RZ ;  /* 0x000000040b227227 */ /* 0x000fe200078e00ff */
[----:B------:R-:W-:Y:S02]  /*4f20*/  @P2 SHF.R.U32.HI R3, RZ, R5, R38 ;  /* 0x00000005ff032219 */ /* 0x000fe40000011626 */
[----:B------:R-:W-:Y:S02]  /*4f30*/  SEL R9, R8, R31, !P0 ;  /* 0x0000001f08097207 */ /* 0x000fe40004000000 */
[----:B------:R-:W-:Y:S01]  /*4f40*/  @P2 SHF.R.U32.HI R11, RZ, R5, R34 ;  /* 0x00000005ff0b2219 */ /* 0x000fe20000011622 */
[C---:B------:R-:W-:Y:S01]  /*4f50*/  IMAD R10, R72.reuse, R3, RZ ;  /* 0x00000003480a7224 */ /* 0x040fe200078e02ff */
[----:B------:R-:W-:Y:S01]  /*4f60*/  SEL R3, R13, R36, !P5 ;  /* 0x000000240d037207 */ /* 0x000fe20006800000 */
[C---:B------:R-:W-:Y:S03]  /*4f70*/  IMAD.HI.U32 R14, R9.reuse, R4, RZ ;  /* 0x00000004090e7227 */ /* 0x040fe600078e00ff */
[----:B------:R-:W-:Y:S01]  /*4f80*/  ISETP.GE.AND P0, PT, R9, R10, PT ;  /* 0x0000000a0900720c */ /* 0x000fe20003f06270 */
[C---:B------:R-:W-:Y:S01]  /*4f90*/  IMAD R12, R72.reuse, R11, RZ ;  /* 0x0000000b480c7224 */ /* 0x040fe200078e02ff */
[-C--:B------:R-:W-:Y:S04]  /*4fa0*/  SHF.R.U32.HI R14, RZ, R5.reuse, R14 ;  /* 0x00000005ff0e7219 */ /* 0x080fe8000001160e */
[----:B------:R-:W-:Y:S02]  /*4fb0*/  ISETP.GE.OR P0, PT, R3, R12, P0 ;  /* 0x0000000c0300720c */ /* 0x000fe40000706670 */
[----:B------:R-:W-:Y:S05]  /*4fc0*/  SEL R15, R9, R14, !P2 ;  /* 0x0000000e090f7207 */ /* 0x000fea0005000000 */
[----:B------:R-:W-:Y:S04]  /*4fd0*/  IMAD.MOV R14, RZ, RZ, -R15 ;  /* 0x000000ffff0e7224 */ /* 0x000fe800078e0a0f */
[----:B------:R-:W-:Y:S02]  /*4fe0*/  IMAD R14, R72, R14, R9 ;  /* 0x0000000e480e7224 */ /* 0x000fe400078e0209 */
[C---:B------:R-:W-:Y:S05]  /*4ff0*/  @!P0 IMAD.HI.U32 R10, R3.reuse, R4, RZ ;  /* 0x00000004030a8227 */ /* 0x040fea00078e00ff */
[----:B------:R-:W-:Y:S04]  /*5000*/  @!P0 SHF.R.U32.HI R10, RZ, R5, R10 ;  /* 0x00000005ff0a8219 */ /* 0x000fe8000001160a */
[----:B------:R-:W-:Y:S01]  /*5010*/  @!P0 SEL R0, R3, R10, !P2 ;  /* 0x0000000a03008207 */ /* 0x000fe20005000000 */
[----:B------:R-:W-:Y:S03]  /*5020*/  IMAD.MOV R10, RZ, RZ, -R3 ;  /* 0x000000ffff0a7224 */ /* 0x000fe600078e0a03 */
[----:B------:R-:W-:Y:S01]  /*5030*/  @!P0 IADD3 R15, PT, PT, R15, -R0, RZ ;  /* 0x800000000f0f8210 */ /* 0x000fe20007ffe0ff */
[----:B------:R-:W-:Y:S01]  /*5040*/  @!P0 IMAD R0, R11, R14, R0 ;  /* 0x0000000e0b008224 */ /* 0x000fe200078e0200 */
[----:B------:R-:W-:Y:S01]  /*5050*/  IADD3 R11, PT, PT, -R9, RZ, RZ ;  /* 0x000000ff090b7210 */ /* 0x000fe20007ffe1ff */
[----:B------:R-:W-:Y:S02]  /*5060*/  IMAD R13, R2, R10, R13 ;  /* 0x0000000a020d7224 */ /* 0x000fe400078e020d */
[----:B------:R-:W-:Y:S02]  /*5070*/  @!P0 IMAD R9, R15, R72, R3 ;  /* 0x000000480f098224 */ /* 0x000fe400078e0203 */
[----:B------:R-:W-:Y:S02]  /*5080*/  @!P0 IMAD.MOV.U32 R3, RZ, RZ, R0 ;  /* 0x000000ffff038224 */ /* 0x000fe400078e0000 */
[----:B------:R-:W-:Y:S02]  /*5090*/  IMAD R8, R6, R11, R8 ;  /* 0x0000000b06087224 */ /* 0x000fe400078e0208 */
[----:B------:R-:W-:Y:S02]  /*50a0*/  IMAD R13, R3, R2, R13 ;  /* 0x00000002030d7224 */ /* 0x000fe400078e020d */
[----:B------:R-:W-:Y:S02]  /*50b0*/  IMAD R8, R9, R6, R8 ;  /* 0x0000000609087224 */ /* 0x000fe400078e0208 */
.L_x_104:
[----:B------:R-:W-:Y:S05]  /*50c0*/  BRA.U UP1, `(.L_x_105) ;  /* 0x0000000101107547 */ /* 0x000fea000b800000 */
[----:B------:R-:W-:Y:S04]  /*50d0*/  MOV R0, UR7 ;  /* 0x0000000700007c02 */ /* 0x000fe80008000f00 */
[----:B------:R-:W-:Y:S04]  /*50e0*/  SHF.L.U32 R3, R0, 0x1f, RZ ;  /* 0x0000001f00037819 */ /* 0x000fe800000006ff */
[----:B------:R-:W2:Y:S02]  /*50f0*/  SYNCS.PHASECHK.TRANS64.TRYWAIT P0, [UR6+0x158], R3 ;  /* 0x00015803ff0075a7 */ /* 0x000ea40008001106 */
[----:B--2---:R-:W-:Y:S05]  /*5100*/  @!P0 BRA `(.L_x_106) ;  /* 0x00000038000c8947 */ /* 0x004fea0003800000 */
.L_x_105:
[----:B------:R-:W-:Y:S05]  /*5110*/  BRA.U !UP3, `(.L_x_107) ;  /* 0x000000010b347547 */ /* 0x000fea000b800000 */
[----:B------:R-:W-:Y:S01]  /*5120*/  UPLOP3.LUT UP0, UPT, UPT, UPT, UP2, 0x80, 0x8 ;  /* 0x000000000008789c */ /* 0x000fe20003f0f020 */
[----:B--2---:R-:W-:Y:S02]  /*5130*/  HFMA2 R0, -RZ, RZ, 0, 5.9604644775390625e-08 ;  /* 0x00000001ff007431 */ /* 0x004fe400000001ff */
[----:B------:R-:W-:Y:S03]  /*5140*/  IMAD.MOV.U32 R165, RZ, RZ, 0x1 ;  /* 0x00000001ffa57424 */ /* 0x000fe600078e00ff */
[----:B------:R-:W-:Y:S05]  /*5150*/  PLOP3.LUT P0, PT, PT, PT, UP0, 0x80, 0x8 ;  /* 0x000000000008781c */ /* 0x000fea0003f0f008 */
[----:B------:R-:W2:Y:S01]  /*5160*/  @UP0 LDCU.64 UR10, c[0x0][0x888] ;  /* 0x00011100ff0a07ac */ /* 0x000ea20008000a00 */
[----:B------:R-:W-:Y:S07]  /*5170*/  @UP0 UIMAD UR8, UR36, UR4, URZ ;  /* 0x00000004240802a4 */ /* 0x000fee000f8e02ff */
[----:B------:R-:W-:Y:S01]  /*5180*/  @!P0 PRMT R165, R0, 0x7610, R165 ;  /* 0x0000761000a58816 */ /* 0x000fe200000000a5 */
[----:B--2---:R-:W-:Y:S03]  /*5190*/  @UP0 UIMAD.WIDE UR10, UR8, 0x4, UR10 ;  /* 0x00000004080a08a5 */ /* 0x004fe6000f8e020a */
[----:B------:R-:W2:Y:S03]  /*51a0*/  @!UP0 LDCU UR8, c[0x0][0x880] ;  /* 0x00011000ff0887ac */ /* 0x000ea60008000800 */
[----:B------:R-:W-:Y:S01]  /*51b0*/  IMAD.U32 R10, RZ, RZ, UR10 ;  /* 0x0000000aff0a7e24 */ /* 0x000fe2000f8e00ff */
[----:B------:R-:W-:Y:S05]  /*51c0*/  MOV R11, UR11 ;  /* 0x0000000b000b7c02 */ /* 0x000fea0008000f00 */
[----:B-----5:R4:W5:Y:S02]  /*51d0*/  @P0 LDG.E R81, desc[UR40][R10.64] ;  /* 0x000000280a510981 */ /* 0x020964000c1e1900 */
[----:B--2-4-:R-:W-:Y:S07]  /*51e0*/  @!P0 IMAD.U32 R81, RZ, RZ, UR8 ;  /* 0x00000008ff518e24 */ /* 0x014fee000f8e00ff */
.L_x_107:
[----:B-----5:R-:W-:Y:S01]  /*51f0*/  @!P4 FSETP.EQ.AND P5, PT, R81, RZ, PT ;  /* 0x000000ff5100c20b */ /* 0x020fe20003fa2000 */
[----:B------:R-:W-:Y:S01]  /*5200*/  @!UPT UIADD3 URZ, UPT, UPT, URZ, URZ, URZ ;  /* 0x000000fffffff290 */ /* 0x000fe2000fffe0ff */
[----:B------:R-:W-:Y:S11]  /*5210*/  @!P4 BRA `(.L_x_108) ;  /* 0x000000000014c947 */ /* 0x000ff60003800000 */
[----:B------:R-:W-:Y:S02]  /*5220*/  LOP3.LUT P0, RZ, R165, 0xff, RZ, 0xc0, !PT ;  /* 0x000000ffa5ff7812 */ /* 0x000fe4000780c0ff */
[----:B------:R-:W-:Y:S04]  /*5230*/  PLOP3.LUT P5, PT, PT, PT, UP0, 0x80, 0x8 ;  /* 0x000000000008781c */ /* 0x000fe80003faf008 */
[----:B------:R-:W-:Y:S07]  /*5240*/  PLOP3.LUT P5, PT, P5, PT, PT, 0x8, 0x80 ;  /* 0x000000000080781c */ /* 0x000fee0002fae170 */
[----:B------:R-:W-:Y:S11]  /*5250*/  @P0 FSETP.EQ.AND P5, PT, R81, RZ, PT ;  /* 0x000000ff5100020b */ /* 0x000ff60003fa2000 */
[----:B------:R-:W-:Y:S02]  /*5260*/  @!UPT UIADD3 URZ, UPT, UPT, URZ, URZ, URZ ;  /* 0x000000fffffff290 */ /* 0x000fe4000fffe0ff */
.L_x_108:
[----:B------:R-:W4:Y:S01]  /*5270*/  SYNCS.PHASECHK.TRANS64.TRYWAIT P4, [UR6+0x148], R26 ;  /* 0x0001481aff0075a7 */ /* 0x000f220008081106 */
[----:B------:R-:W-:Y:S01]  /*5280*/  @P3 SHF.R.U32.HI R27, RZ, 0x10, R21 ;  /* 0x00000010ff1b3819 */ /* 0x000fe20000011615 */
[----:B------:R-:W-:Y:S01]  /*5290*/  VIADD R29, R29, 0x1 ;  /* 0x000000011d1d7836 */ /* 0x000fe20000000000 */
[----:B------:R-:W5:Y:S08]  /*52a0*/  LDC.64 R14, c[0x0][0xb10] ;  /* 0x0002c400ff0e7b82 */ /* 0x000f700000000a00 */
[----:B------:R-:W1:Y:S08]  /*52b0*/  LDC.64 R10, c[0x0][0xb18] ;  /* 0x0002c600ff0a7b82 */ /* 0x000e700000000a00 */
[----:B--2---:R-:W2:Y:S08]  /*52c0*/  @!P1 LDC R0, c[0x0][0xb20] ;  /* 0x0002c800ff009b82 */ /* 0x004eb00000000800 */
[----:B------:R-:W3:Y:S01]  /*52d0*/  @!P1 LDC R3, c[0x0][0xb0c] ;  /* 0x0002c300ff039b82 */ /* 0x000ee20000000800 */
[----:B-----5:R-:W-:Y:S05]  /*52e0*/  @!P1 IMAD.HI.U32 R14, R13, R14, RZ ;  /* 0x0000000e0d0e9227 */ /* 0x020fea00078e00ff */
[----:B------:R-:W-:Y:S01]  /*52f0*/  @!P1 SHF.R.U32.HI R14, RZ, R15, R14 ;  /* 0x0000000fff0e9219 */ /* 0x000fe2000001160e */
[----:B-1----:R-:W-:Y:S01]  /*5300*/  @!P1 IMAD.HI.U32 R11, R8, R11, RZ ;  /* 0x0000000b080b9227 */ /* 0x002fe200078e00ff */
[----:B------:R-:W-:Y:S04]  /*5310*/  @!P1 ISETP.NE.AND P0, PT, R10, 0x1, PT ;  /* 0x000000010a00980c */ /* 0x000fe80003f05270 */
[----:B--2---:R-:W-:Y:S02]  /*5320*/  @!P1 SHF.R.U32.HI R9, RZ, R0, R11 ;  /* 0x00000000ff099219 */ /* 0x004fe4000001160b */
[----:B---3--:R-:W-:Y:S02]  /*5330*/  @!P1 ISETP.NE.AND P2, PT, R3, 0x1, PT ;  /* 0x000000010300980c */ /* 0x008fe40003f45270 */
[----:B------:R-:W-:Y:S02]  /*5340*/  @!P1 SEL R9, R8, R9, !P0 ;  /* 0x0000000908099207 */ /* 0x000fe40004000000 */
[----:B------:R-:W-:Y:S02]  /*5350*/  ELECT P0, URZ, PT ;  /* 0x0000000000ff782f */ /* 0x000fe40003800000 */
[----:B------:R-:W-:Y:S05]  /*5360*/  @!P1 SEL R14, R13, R14, !P2 ;  /* 0x0000000e0d0e9207 */ /* 0x000fea0005000000 */
[----:B------:R-:W-:Y:S02]  /*5370*/  @!P1 IMAD.IADD R0, R9, 0x1, -R14 ;  /* 0x0000000109009824 */ /* 0x000fe400078e0a0e */
[----:B------:R-:W-:Y:S02]  /*5380*/  @!P1 IMAD.IADD R9, R14, 0x1, -R9 ;  /* 0x000000010e099824 */ /* 0x000fe400078e0a09 */
[----:B------:R-:W-:Y:S02]  /*5390*/  @!P1 IMAD R13, R0, R3, R13 ;  /* 0x00000003000d9224 */ /* 0x000fe400078e020d */
[----:B------:R-:W-:Y:S01]  /*53a0*/  @!P1 IMAD R8, R9, R10, R8 ;  /* 0x0000000a09089224 */ /* 0x000fe200078e0208 */
[----:B----4-:R-:W-:Y:S06]  /*53b0*/  @!P4 BRA `(.L_x_109) ;  /* 0x000000340078c947 */ /* 0x010fec0003800000 */
.L_x_195:
[----:B------:R-:W-:Y:S01]  /*53c0*/  PLOP3.LUT P5, PT, P5, P0, PT, 0xf2, 0x2f ;  /* 0x00000000002f781c */ /* 0x000fe20002fa1e72 */
[----:B------:R-:W-:Y:S01]  /*53d0*/  UMOV UR14, 0x0 ;  /* 0x00000000000e7882 */ /* 0x000fe20000000000 */
[----:B------:R-:W-:Y:S01]  /*53e0*/  LOP3.LUT R30, R30, 0x1, RZ, 0x3c, !PT ;  /* 0x000000011e1e7812 */ /* 0x000fe200078e3cff */
[----:B------:R-:W-:Y:S01]  /*53f0*/  UMOV UR15, 0x10000000 ;  /* 0x10000000000f7882 */ /* 0x000fe20000000000 */
[----:B------:R-:W-:Y:S01]  /*5400*/  UMOV UR12, UR36 ;  /* 0x00000024000c7c82 */ /* 0x000fe20008000000 */
[----:B------:R-:W-:Y:S08]  /*5410*/  @P3 R2UR UR36, R27 ;  /* 0x000000001b2432ca */ /* 0x000ff000000e0000 */
[----:B-1----:R-:W-:Y:S01]  /*5420*/  @!P5 IADD3 R3, P0, PT, R32, 0x580, RZ ;  /* 0x000005802003d810 */ /* 0x002fe20007f1e0ff */
[----:B------:R-:W-:Y:S01]  /*5430*/  @!P5 IMAD.SHL.U32 R164, R164, 0x40, RZ ;  /* 0x00000040a4a4d824 */ /* 0x000fe200078e00ff */
[----:B------:R-:W-:Y:S01]  /*5440*/  VOTEU.ALL UP1, P5 ;  /* 0x0000000000ff7886 */ /* 0x000fe20002820000 */
[----:B------:R-:W-:Y:S01]  /*5450*/  @!P5 IMAD.SHL.U32 R155, R155, 0x80, RZ ;  /* 0x000000809b9bd824 */ /* 0x000fe200078e00ff */
[----:B------:R-:W-:Y:S01]  /*5460*/  @!P5 R2UR UR9, R3 ;  /* 0x000000000309d2ca */ /* 0x000fe200000e0000 */
[----:B------:R-:W-:Y:S01]  /*5470*/  @!P5 IMAD.X R0, RZ, RZ, R33, P0 ;  /* 0x000000ffff00d224 */ /* 0x000fe200000e0621 */
[----:B------:R-:W-:Y:S01]  /*5480*/  @!P5 R2UR UR10, R164 ;  /* 0x00000000a40ad2ca */ /* 0x000fe200000e0000 */
[----:B------:R-:W-:Y:S01]  /*5490*/  IMAD.IADD R164, R8, 0x1, R143 ;  /* 0x0000000108a47824 */ /* 0x000fe200078e028f */
[----:B------:R-:W-:Y:S01]  /*54a0*/  @!P5 R2UR UR11, R155 ;  /* 0x000000009b0bd2ca */ /* 0x000fe200000e0000 */
[----:B------:R-:W-:Y:S01]  /*54b0*/  IMAD.IADD R155, R13, 0x1, R154 ;  /* 0x000000010d9b7824 */ /* 0x000fe200078e029a */
[----:B------:R-:W-:Y:S02]  /*54c0*/  @!P5 R2UR UR8, R0 ;  /* 0x000000000008d2ca */ /* 0x000fe400000e0000 */
[C---:B------:R-:W-:Y:S04]  /*54d0*/  ISETP.NE.AND P0, PT, R29.reuse, 0x2, PT ;  /* 0x000000021d00780c */ /* 0x040fe80003f05270 */
[----:B------:R-:W-:Y:S01]  /*54e0*/  SEL R3, RZ, 0x1, P0 ;  /* 0x00000001ff037807 */ /* 0x000fe20000000000 */
[----:B------:R-:W-:Y:S01]  /*54f0*/  IMAD.U32 R10, RZ, RZ, UR9 ;  /* 0x00000009ff0a7e24 */ /* 0x000fe2000f8e00ff */
[----:B------:R-:W-:Y:S01]  /*5500*/  @!UP1 UIADD3 UR9, UPT, UPT, UR6, 0x140, URZ ;  /* 0x0000014006099890 */ /* 0x000fe2000fffe0ff */
[----:B------:R-:W-:Y:S02]  /*5510*/  SEL R29, R29, RZ, P0 ;  /* 0x000000ff1d1d7207 */ /* 0x000fe40000000000 */
[----:B------:R-:W-:Y:S02]  /*5520*/  LOP3.LUT R28, R28, R3, RZ, 0x3c, !PT ;  /* 0x000000031c1c7212 */ /* 0x000fe400078e3cff */
[----:B------:R-:W-:Y:S01]  /*5530*/  IMAD.U32 R11, RZ, RZ, UR8 ;  /* 0x00000008ff0b7e24 */ /* 0x000fe2000f8e00ff */
[----:B------:R-:W-:Y:S01]  /*5540*/  @!P5 R2UR UR16, R10 ;  /* 0x000000000a10d2ca */ /* 0x000fe200000e0000 */
[----:B------:R-:W-:Y:S01]  /*5550*/  @!UP1 UIADD3 UR8, UPT, UPT, UR6, 0x400, URZ ;  /* 0x0000040006089890 */ /* 0x000fe2000fffe0ff */
[----:B------:R-:W-:Y:S02]  /*5560*/  VOTEU.ALL UP1, P5 ;  /* 0x0000000000ff7886 */ /* 0x000fe40002820000 */
[----:B------:R-:W-:Y:S11]  /*5570*/  @!P5 R2UR UR17, R11 ;  /* 0x000000000b11d2ca */ /* 0x000ff600000e0000 */
[----:B------:R-:W-:Y:S02]  /*5580*/  @!UPT UIADD3 URZ, UPT, UPT, URZ, URZ, URZ ;  /* 0x000000fffffff290 */ /* 0x000fe4000fffe0ff */
[----:B------:R2:W-:Y:S01]  /*5590*/  @!UP1 UTMALDG.3D [UR8], [UR16], desc[UR14] ;  /* 0x00000e08100095b4 */ /* 0x0005e20008011000 */
[----:B------:R2:W-:Y:S01]  /*55a0*/  @!P5 SYNCS.ARRIVE.TRANS64.RED.A0TR RZ, [UR6+0x140], R25 ;  /* 0x00014019ffffd9a7 */ /* 0x0005e20008300406 */
[----:B------:R-:W-:Y:S01]  /*55b0*/  UPLOP3.LUT UP1, UPT, UPT, UPT, UPT, 0x80, 0x8 ;  /* 0x000000000008789c */ /* 0x000fe20003f2f070 */
[----:B------:R-:W-:Y:S01]  /*55c0*/  SYNCS.ARRIVE.TRANS64.RED.A1T0 RZ, [UR37], RZ ;  /* 0x000000ffffff79a7 */ /* 0x000fe20008100425 */
[----:B------:R-:W-:Y:S09]  /*55d0*/  @P3 BRA `(.L_x_110) ;  /* 0xfffffff400b43947 */ /* 0x000ff2000383ffff */
[----:B------:R-:W-:Y:S07]  /*55e0*/  MOV R0, UR6 ;  /* 0x0000000600007c02 */ /* 0x000fee0008000f00 */
.L_x_111:
[----:B-1----:R-:W-:-:S04]  /*55f0*/  SHF.L.U32 R3, R30, 0x1f, RZ ;  /* 0x0000001f1e037819 */ /* 0x002fc800000006ff */
[----:B------:R1:W3:Y:S03]  /*5600*/  SYNCS.PHASECHK.TRANS64.TRYWAIT P0, [R0+URZ+0x148], R3 ;  /* 0x00014803000075a7 */ /* 0x0002e600080011ff */
[----:B---3--:R-:W-:Y:S05]  /*5610*/  @!P0 NANOSLEEP.SYNCS 0x989680 ;  /* 0x009896800000895d */ /* 0x008fea0003900000 */
[----:B------:R-:W3:Y:S02]  /*5620*/  @!P0 SYNCS.PHASECHK.TRANS64 P0, [R0+URZ+0x148], R3 ;  /* 0x00014803000085a7 */ /* 0x000ee400080010ff */
[----:B--23--:R-:W-:Y:S05]  /*5630*/  @P0 EXIT ;  /* 0x000000000000094d */ /* 0x00cfea0003800000 */
[----:B------:R-:W-:Y:S05]  /*5640*/  BRA `(.L_x_111) ;  /* 0xfffffffc00e87947 */ /* 0x000fea000383ffff */
.L_x_102:
[----:B------:R-:W-:-:S06]  /*5650*/  UISETP.GE.AND UP1, UPT, UR10, 0x4, UPT ;  /* 0x000000040a00788c */ /* 0x000fcc000bf26270 */
[----:B------:R-:W-:-:S13]  /*5660*/  PLOP3.LUT P0, PT, PT, PT, UP1, 0x80, 0x8 ;  /* 0x000000000008781c */ /* 0x000fda0003f0f018 */
[----:B------:R-:W-:Y:S05]  /*5670*/  @!P0 EXIT ;  /* 0x000000000000894d */ /* 0x000fea0003800000 */
[----:B------:R-:W-:Y:S01]  /*5680*/  BAR.SYNC.DEFER_BLOCKING 0x6, 0xa0 ;  /* 0x0182800000007b1d */ /* 0x000fe20000010000 */
[C---:B------:R-:W-:Y:S02]  /*5690*/  IMAD.SHL.U32 R3, R166.reuse, 0x40, RZ ;  /* 0x00000040a6037824 */ /* 0x040fe400078e00ff */
[----:B------:R-:W-:Y:S02]  /*56a0*/  HFMA2 R76, -RZ, RZ, 0, 0 ;  /* 0x00000000ff4c7431 */ /* 0x000fe400000001ff */
[C---:B------:R-:W-:Y:S01]  /*56b0*/  IMAD.SHL.U32 R168, R166.reuse, 0x8, RZ ;  /* 0x00000008a6a87824 */ /* 0x040fe200078e00ff */
[----:B------:R-:W-:Y:S01]  /*56c0*/  CS2R R174, SRZ ;  /* 0x0000000000ae7805 */ /* 0x000fe2000001ff00 */
[----:B------:R-:W-:Y:S01]  /*56d0*/  IMAD.U32 R79, R166, 0x10000, RZ ;  /* 0x00010000a64f7824 */ /* 0x000fe200078e00ff */
[----:B------:R-:W-:Y:S01]  /*56e0*/  UMOV UR43, 0x400 ;  /* 0x00000400002b7882 */ /* 0x000fe20000000000 */
[----:B------:R-:W-:Y:S01]  /*56f0*/  LOP3.LUT R5, R3, 0x180, RZ, 0xc0, !PT ;  /* 0x0000018003057812 */ /* 0x000fe200078ec0ff */
[----:B------:R-:W-:Y:S01]  /*5700*/  ULEA UR43, UR37, UR43, 0x18 ;  /* 0x0000002b252b7291 */ /* 0x000fe2000f8ec0ff */
[----:B------:R-:W1:Y:S01]  /*5710*/  LDC R167, c[0x0][0x370] ;  /* 0x0000dc00ffa77b82 */ /* 0x000e620000000800 */
[----:B------:R-:W-:Y:S01]  /*5720*/  LOP3.LUT R79, R79, 0x600000, RZ, 0xc0, !PT ;  /* 0x006000004f4f7812 */ /* 0x000fe200078ec0ff */
[----:B------:R-:W-:Y:S01]  /*5730*/  IMAD.MOV.U32 R182, RZ, RZ, RZ ;  /* 0x000000ffffb67224 */ /* 0x000fe200078e00ff */
[----:B------:R-:W-:Y:S01]  /*5740*/  LOP3.LUT R168, R5, 0x30, R168, 0xf8, !PT ;  /* 0x0000003005a87812 */ /* 0x000fe200078ef8a8 */
[----:B------:R-:W-:Y:S01]  /*5750*/  UIADD3 UR4, UPT, UPT, UR43, 0x2400, URZ ;  /* 0x000024002b047890 */ /* 0x000fe2000fffe0ff */
[----:B------:R-:W-:Y:S01]  /*5760*/  IMAD.MOV.U32 R173, RZ, RZ, RZ ;  /* 0x000000ffffad7224 */ /* 0x000fe200078e00ff */
[----:B------:R-:W2:Y:S01]  /*5770*/  LDCU.64 UR46, c[0x0][0x348] ;  /* 0x00006900ff2e77ac */ /* 0x000ea20008000a00 */
[----:B------:R-:W-:Y:S01]  /*5780*/  LOP3.LUT R168, R168, 0x1e40, R3, 0xf8, !PT ;  /* 0x00001e40a8a87812 */ /* 0x000fe200078ef803 */
[----:B------:R-:W3:Y:S01]  /*5790*/  LDC R74, c[0x0][0xb0c] ;  /* 0x0002c300ff4a7b82 */ /* 0x000ee20000000800 */
[----:B------:R-:W-:Y:S01]  /*57a0*/  IMAD.SHL.U32 R3, R166, 0x10, RZ ;  /* 0x00000010a6037824 */ /* 0x000fe200078e00ff */
[----:B------:R-:W-:Y:S01]  /*57b0*/  MOV R179, UR4 ;  /* 0x0000000400b37c02 */ /* 0x000fe20008000f00 */
[----:B------:R-:W4:Y:S03]  /*57c0*/  LDCU.64 UR38, c[0x0][0x888] ;  /* 0x00011100ff2677ac */ /* 0x000f260008000a00 */
[C---:B------:R-:W-:Y:S01]  /*57d0*/  LOP3.LUT R5, R3.reuse, 0x20, RZ, 0xc0, !PT ;  /* 0x0000002003057812 */ /* 0x040fe200078ec0ff */
[----:B------:R-:W2:Y:S01]  /*57e0*/  LDS R0, [UR43+0x210] ;  /* 0x0002102bff007984 */ /* 0x000ea20008000800 */
[----:B------:R-:W1:Y:S01]  /*57f0*/  LDC R170, c[0x0][0xb20] ;  /* 0x0002c800ffaa7b82 */ /* 0x000e620000000800 */
[----:B------:R-:W-:Y:S01]  /*5800*/  LOP3.LUT R3, R3, 0x40, RZ, 0xc0, !PT ;  /* 0x0000004003037812 */ /* 0x000fe200078ec0ff */
[----:B------:R-:W-:-:S06]  /*5810*/  UIADD3 UR42, UPT, UPT, UR43, 0x400, URZ ;  /* 0x000004002b2a7890 */ /* 0x000fcc000fffe0ff */
[----:B------:R-:W1:Y:S08]  /*5820*/  LDC R73, c[0x0][0xb30] ;  /* 0x0002cc00ff497b82 */ /* 0x000e700000000800 */
[----:B------:R-:W1:Y:S08]  /*5830*/  LDC.64 R152, c[0x0][0xb10] ;  /* 0x0002c400ff987b82 */ /* 0x000e700000000a00 */
[----:B------:R-:W1:Y:S08]  /*5840*/  LDC.64 R70, c[0x0][0xb18] ;  /* 0x0002c600ff467b82 */ /* 0x000e700000000a00 */
[----:B------:R-:W1:Y:S01]  /*5850*/  LDC.64 R148, c[0x0][0x888] ;  /* 0x00022200ff947b82 */ /* 0x000e620000000a00 */
[----:B--2---:R-:W-:-:S07]  /*5860*/  IMAD.IADD R79, R0, 0x1, R79 ;  /* 0x00000001004f7824 */ /* 0x004fce00078e024f */
[----:B------:R-:W2:Y:S01]  /*5870*/  LDC.64 R68, c[0x0][0xb28] ;  /* 0x0002ca00ff447b82 */ /* 0x000ea20000000a00 */
[----:B------:R-:W-:-:S05]  /*5880*/  VIADD R0, R168, UR43 ;  /* 0x0000002ba8007c36 */ /* 0x000fca0008000000 */
[--C-:B------:R-:W-:Y:S02]  /*5890*/  IADD3 R178, PT, PT, -R5, 0x400, R0.reuse ;  /* 0x0000040005b27810 */ /* 0x100fe40007ffe100 */
[----:B------:R-:W1:Y:S01]  /*58a0*/  LDC.64 R150, c[0x0][0x890] ;  /* 0x00022400ff967b82 */ /* 0x000e620000000a00 */
[----:B------:R-:W-:Y:S02]  /*58b0*/  IADD3 R177, PT, PT, -R3, 0x400, R0 ;  /* 0x0000040003b17810 */ /* 0x000fe40007ffe100 */
[----:B------:R-:W-:-:S05]  /*58c0*/  IMAD.IADD R176, R178, 0x1, -R3 ;  /* 0x00000001b2b07824 */ /* 0x000fca00078e0a03 */
[----:B------:R-:W1:Y:S08]  /*58d0*/  LDC.64 R146, c[0x0][0x8b0] ;  /* 0x00022c00ff927b82 */ /* 0x000e700000000a00 */
[----:B------:R-:W1:Y:S08]  /*58e0*/  LDC.64 R144, c[0x0][0x8a8] ;  /* 0x00022a00ff907b82 */ /* 0x000e700000000a00 */
[----:B---34-:R-:W1:Y:S02]  /*58f0*/  LDC R172, c[0x0][0x374] ;  /* 0x0000dd00ffac7b82 */ /* 0x018e640000000800 */
.L_x_129:
[----:B------:R-:W-:Y:S02]  /*5900*/  LEA R0, R182, UR43, 0x3 ;  /* 0x0000002bb6007c11 */ /* 0x000fe4000f8e18ff */
[----:B------:R-:W-:Y:S02]  /*5910*/  SHF.L.U32 R3, R174, 0x1f, RZ ;  /* 0x0000001fae037819 */ /* 0x000fe400000006ff */
[----:B------:R-:W-:Y:S02]  /*5920*/  LEA R16, R182, UR43, 0x4 ;  /* 0x0000002bb6107c11 */ /* 0x000fe4000f8e20ff */
[----:B------:R-:W3:Y:S02]  /*5930*/  SYNCS.PHASECHK.TRANS64.TRYWAIT P0, [R0+URZ+0x160], R3 ;  /* 0x00016003000075a7 */ /* 0x000ee400080011ff */
[----:B-123--:R-:W-:Y:S05]  /*5940*/  @!P0 BRA `(.L_x_112) ;  /* 0x00000030002c8947 */ /* 0x00efea0003800000 */
.L_x_196:
[----:B------:R-:W4:Y:S01]  /*5950*/  LDC.64 R12, c[0x0][0xb10] ;  /* 0x0002c400ff0c7b82 */ /* 0x000f220000000a00 */
[----:B------:R-:W2:Y:S01]  /*5960*/  LDS.128 R16, [R16+0x1f0] ;  /* 0x0001f00010107984 */ /* 0x000ea20000000c00 */
[----:B-1----:R-:W-:Y:S01]  /*5970*/  ISETP.NE.AND P1, PT, R73, 0x1, PT ;  /* 0x000000014900780c */ /* 0x002fe20003f25270 */
[----:B---3--:R-:W-:Y:S01]  /*5980*/  VIADD R0, R0, 0x170 ;  /* 0x0000017000007836 */ /* 0x008fe20000000000 */
[----:B------:R-:W-:Y:S04]  /*5990*/  ISETP.GE.AND P0, PT, R72, 0x1, PT ;  /* 0x000000014800780c */ /* 0x000fe80003f06270 */
[----:B------:R-:W1:Y:S01]  /*59a0*/  LDC.64 R10, c[0x0][0xb18] ;  /* 0x0002c600ff0a7b82 */ /* 0x000e620000000a00 */
[----:B------:R-:W-:Y:S01]  /*59b0*/  PRMT R0, RZ, 0x654, R0 ;  /* 0x00000654ff007816 */ /* 0x000fe20000000000 */
[----:B------:R-:W-:Y:S01]  /*59c0*/  @!PT LDS RZ, [RZ] ;  /* 0x00000000fffff984 */ /* 0x000fe20000000800 */
[----:B------:R-:W-:Y:S01]  /*59d0*/  @!PT LDS RZ, [RZ] ;  /* 0x00000000fffff984 */ /* 0x000fe20000000800 */
[----:B------:R-:W-:Y:S01]  /*59e0*/  @!PT LDS RZ, [RZ] ;  /* 0x00000000fffff984 */ /* 0x000fe20000000800 */
[----:B------:R-:W-:Y:S01]  /*59f0*/  @!PT LDS RZ, [RZ] ;  /* 0x00000000fffff984 */ /* 0x000fe20000000800 */
[----:B------:R3:W-:Y:S06]  /*5a00*/  MEMBAR.ALL.CTA ;  /* 0x0000000000007992 */ /* 0x0007ec0000008000 */
[----:B---3--:R-:W3:Y:S01]  /*5a10*/  FENCE.VIEW.ASYNC.S ;  /* 0x00000000000073c6 */ /* 0x008ee20000000000 */
[----:B------:R-:W1:Y:S08]  /*5a20*/  @!P1 LDC R14, c[0x0][0xb20] ;  /* 0x0002c800ff0e9b82 */ /* 0x000e700000000800 */
[----:B------:R-:W1:Y:S01]  /*5a30*/  @!P1 LDC R9, c[0x0][0xb0c] ;  /* 0x0002c300ff099b82 */ /* 0x000e620000000800 */
[----:B---3--:R3:W-:Y:S01]  /*5a40*/  SYNCS.ARRIVE.TRANS64.RED.A1T0 RZ, [R0+URZ], RZ ;  /* 0x000000ff00ff79a7 */ /* 0x0087e200081004ff */
[----:B--2---:R-:W-:Y:S04]  /*5a50*/  LOP3.LUT P4, RZ, R18, 0x1, RZ, 0xc0, !PT ;  /* 0x0000000112ff7812 */ /* 0x004fe8000788c0ff */
[----:B------:R-:W-:Y:S09]  /*5a60*/  P2R R180, PR, RZ, 0x10 ;  /* 0x00000010ffb47803 */ /* 0x000ff20000000000 */
[----:B------:R-:W-:Y:S02]  /*5a70*/  @P4 MOV R77, R16 ;  /* 0x00000010004d4202 */ /* 0x000fe40000000f00 */
[----:B------:R-:W-:Y:S01]  /*5a80*/  @P4 LOP3.LUT R75, R17, 0xffff, RZ, 0xc0, !PT ;  /* 0x0000ffff114b4812 */ /* 0x000fe200078ec0ff */
[----:B---34-:R-:W-:Y:S06]  /*5a90*/  @!P0 BRA `(.L_x_113) ;  /* 0x0000000000a48947 */ /* 0x018fec0003800000 */
[----:B------:R-:W-:Y:S01]  /*5aa0*/  IMAD.HI.U32 R21, R172, R71, RZ ;  /* 0x00000047ac157227 */ /* 0x000fe200078e00ff */
[----:B------:R-:W-:Y:S02]  /*5ab0*/  ISETP.NE.AND P0, PT, R70, 0x1, PT ;  /* 0x000000014600780c */ /* 0x000fe40003f05270 */
[----:B------:R-:W-:Y:S01]  /*5ac0*/  ISETP.NE.AND P2, PT, R72, 0x1, PT ;  /* 0x000000014800780c */ /* 0x000fe20003f45270 */
[----:B------:R-:W-:Y:S01]  /*5ad0*/  IMAD.HI.U32 R20, R167, R152, RZ ;  /* 0x00000098a7147227 */ /* 0x000fe200078e00ff */
[----:B------:R-:W-:Y:S02]  /*5ae0*/  SHF.R.U32.HI R21, RZ, R170, R21 ;  /* 0x000000aaff157219 */ /* 0x000fe40000011615 */
[----:B------:R-:W-:Y:S01]  /*5af0*/  ISETP.NE.AND P3, PT, R74, 0x1, PT ;  /* 0x000000014a00780c */ /* 0x000fe20003f65270 */
[----:B------:R-:W-:Y:S01]  /*5b00*/  IMAD.HI.U32 R24, R77, R152, RZ ;  /* 0x000000984d187227 */ /* 0x000fe200078e00ff */
[----:B------:R-:W-:Y:S02]  /*5b10*/  SHF.R.U32.HI R20, RZ, R153, R20 ;  /* 0x00000099ff147219 */ /* 0x000fe40000011614 */
[----:B------:R-:W-:Y:S01]  /*5b20*/  SEL R3, R172, R21, !P0 ;  /* 0x00000015ac037207 */ /* 0x000fe20004000000 */
[----:B------:R-:W-:Y:S01]  /*5b30*/  IMAD.HI.U32 R21, R75, R71, RZ ;  /* 0x000000474b157227 */ /* 0x000fe200078e00ff */
[----:B------:R-:W-:Y:S02]  /*5b40*/  SEL R7, R167, R20, !P3 ;  /* 0x00000014a7077207 */ /* 0x000fe40005800000 */
[----:B------:R-:W-:Y:S01]  /*5b50*/  SHF.R.U32.HI R24, RZ, R153, R24 ;  /* 0x00000099ff187219 */ /* 0x000fe20000011618 */
[-C--:B------:R-:W-:Y:S04]  /*5b60*/  IMAD.HI.U32 R20, R3, R68.reuse, RZ ;  /* 0x0000004403147227 */ /* 0x080fe800078e00ff */
[----:B------:R-:W-:Y:S01]  /*5b70*/  IMAD.HI.U32 R22, R7, R68, RZ ;  /* 0x0000004407167227 */ /* 0x000fe200078e00ff */
[-C--:B------:R-:W-:Y:S02]  /*5b80*/  @P2 SHF.R.U32.HI R3, RZ, R69.reuse, R20 ;  /* 0x00000045ff032219 */ /* 0x080fe40000011614 */
[----:B------:R-:W-:Y:S02]  /*5b90*/  SHF.R.U32.HI R20, RZ, R170, R21 ;  /* 0x000000aaff147219 */ /* 0x000fe40000011615 */
[----:B------:R-:W-:Y:S01]  /*5ba0*/  @P2 SHF.R.U32.HI R7, RZ, R69, R22 ;  /* 0x00000045ff072219 */ /* 0x000fe20000011616 */
[C---:B------:R-:W-:Y:S01]  /*5bb0*/  IMAD R2, R72.reuse, R3, RZ ;  /* 0x0000000348027224 */ /* 0x040fe200078e02ff */
[----:B------:R-:W-:Y:S02]  /*5bc0*/  SEL R5, R75, R20, !P0 ;  /* 0x000000144b057207 */ /* 0x000fe40004000000 */
[----:B------:R-:W-:Y:S01]  /*5bd0*/  SEL R3, R77, R24, !P3 ;  /* 0x000000184d037207 */ /* 0x000fe20005800000 */
[----:B------:R-:W-:Y:S01]  /*5be0*/  IMAD R4, R72, R7, RZ ;  /* 0x0000000748047224 */ /* 0x000fe200078e02ff */
[C---:B------:R-:W-:Y:S01]  /*5bf0*/  ISETP.GE.AND P0, PT, R5.reuse, R2, PT ;  /* 0x000000020500720c */ /* 0x040fe20003f06270 */
[----:B------:R-:W-:Y:S03]  /*5c00*/  IMAD.HI.U32 R6, R5, R68, RZ ;  /* 0x0000004405067227 */ /* 0x000fe600078e00ff */
[----:B------:R-:W-:Y:S01]  /*5c10*/  ISETP.GE.OR P0, PT, R3, R4, P0 ;  /* 0x000000040300720c */ /* 0x000fe20000706670 */
[----:B------:R-:W-:Y:S01]  /*5c20*/  IMAD.MOV R4, RZ, RZ, -R3 ;  /* 0x000000ffff047224 */ /* 0x000fe200078e0a03 */
[-C--:B------:R-:W-:Y:S03]  /*5c30*/  SHF.R.U32.HI R6, RZ, R69.reuse, R6 ;  /* 0x00000045ff067219 */ /* 0x080fe60000011606 */
[----:B------:R-:W-:Y:S01]  /*5c40*/  IMAD R77, R74, R4, R77 ;  /* 0x000000044a4d7224 */ /* 0x000fe200078e024d */
[----:B------:R-:W-:Y:S05]  /*5c50*/  SEL R15, R5, R6, !P2 ;  /* 0x00000006050f7207 */ /* 0x000fea0005000000 */
[----:B------:R-:W-:Y:S02]  /*5c60*/  IMAD.MOV R6, RZ, RZ, -R15 ;  /* 0x000000ffff067224 */ /* 0x000fe400078e0a0f */
[C---:B------:R-:W-:Y:S04]  /*5c70*/  @!P0 IMAD.HI.U32 R2, R3.reuse, R68, RZ ;  /* 0x0000004403028227 */ /* 0x040fe800078e00ff */
[----:B------:R-:W-:Y:S01]  /*5c80*/  IMAD R6, R72, R6, R5 ;  /* 0x0000000648067224 */ /* 0x000fe200078e0205 */
[----:B------:R-:W-:Y:S04]  /*5c90*/  @!P0 SHF.R.U32.HI R2, RZ, R69, R2 ;  /* 0x00000045ff028219 */ /* 0x000fe80000011602 */
[----:B------:R-:W-:Y:S02]  /*5ca0*/  @!P0 SEL R0, R3, R2, !P2 ;  /* 0x0000000203008207 */ /* 0x000fe40005000000 */
[----:B------:R-:W-:Y:S02]  /*5cb0*/  IADD3 R2, PT, PT, -R5, RZ, RZ ;  /* 0x000000ff05027210 */ /* 0x000fe40007ffe1ff */
[----:B------:R-:W-:Y:S01]  /*5cc0*/  @!P0 IADD3 R8, PT, PT, R15, -R0, RZ ;  /* 0x800000000f088210 */ /* 0x000fe20007ffe0ff */
[----:B------:R-:W-:Y:S02]  /*5cd0*/  @!P0 IMAD R0, R7, R6, R0 ;  /* 0x0000000607008224 */ /* 0x000fe400078e0200 */
[----:B------:R-:W-:Y:S02]  /*5ce0*/  IMAD R75, R70, R2, R75 ;  /* 0x00000002464b7224 */ /* 0x000fe400078e024b */
[----:B------:R-:W-:Y:S02]  /*5cf0*/  @!P0 IMAD R5, R8, R72, R3 ;  /* 0x0000004808058224 */ /* 0x000fe400078e0203 */
[----:B------:R-:W-:Y:S04]  /*5d00*/  @!P0 IMAD.MOV.U32 R3, RZ, RZ, R0 ;  /* 0x000000ffff038224 */ /* 0x000fe800078e0000 */
[----:B------:R-:W-:Y:S02]  /*5d10*/  IMAD R77, R3, R74, R77 ;  /* 0x0000004a034d7224 */ /* 0x000fe400078e024d */
[----:B------:R-:W-:Y:S07]  /*5d20*/  IMAD R75, R5, R70, R75 ;  /* 0x00000046054b7224 */ /* 0x000fee00078e024b */
.L_x_113:
[----:B------:R-:W-:Y:S01]  /*5d30*/  @!P1 IMAD.HI.U32 R0, R77, R12, RZ ;  /* 0x0000000c4d009227 */ /* 0x000fe200078e00ff */
[----:B-1----:R-:W-:Y:S01]  /*5d40*/  @!P1 ISETP.NE.AND P0, PT, R10, 0x1, PT ;  /* 0x000000010a00980c */ /* 0x002fe20003f05270 */
[----:B------:R-:W-:Y:S01]  /*5d50*/  ULOP3.LUT UP0, URZ, UR42, 0x1b0, URZ, 0xc0, !UPT ;  /* 0x000001b02aff7892 */ /* 0x000fe2000f80c0ff */
[----:B------:R-:W-:Y:S01]  /*5d60*/  @!P1 ISETP.NE.AND P2, PT, R9, 0x1, PT ;  /* 0x000000010900980c */ /* 0x000fe20003f45270 */
[----:B------:R-:W-:Y:S01]  /*5d70*/  @!P1 IMAD.HI.U32 R3, R75, R11, RZ ;  /* 0x0000000b4b039227 */ /* 0x000fe200078e00ff */
[----:B------:R-:W-:Y:S02]  /*5d80*/  @!P1 SHF.R.U32.HI R0, RZ, R13, R0 ;  /* 0x0000000dff009219 */ /* 0x000fe40000011600 */
[----:B------:R-:W-:Y:S01]  /*5d90*/  @P4 SHF.R.U32.HI R171, RZ, 0x10, R17 ;  /* 0x00000010ffab4819 */ /* 0x000fe20000011611 */
[----:B------:R-:W-:Y:S01]  /*5da0*/  VIADD R182, R182, 0x1 ;  /* 0x00000001b6b67836 */ /* 0x000fe20000000000 */
[----:B------:R-:W-:Y:S02]  /*5db0*/  @!P1 SHF.R.U32.HI R2, RZ, R14, R3 ;  /* 0x0000000eff029219 */ /* 0x000fe40000011603 */
[----:B------:R-:W-:Y:S02]  /*5dc0*/  @!P1 SEL R3, R77, R0, !P2 ;  /* 0x000000004d039207 */ /* 0x000fe40005000000 */
[----:B------:R-:W-:Y:S05]  /*5dd0*/  @!P1 SEL R2, R75, R2, !P0 ;  /* 0x000000024b029207 */ /* 0x000fea0004000000 */
[----:B------:R-:W-:Y:S02]  /*5de0*/  @!P1 IMAD.IADD R0, R2, 0x1, -R3 ;  /* 0x0000000102009824 */ /* 0x000fe400078e0a03 */
[----:B------:R-:W-:Y:S02]  /*5df0*/  @!P1 IMAD.IADD R2, R3, 0x1, -R2 ;  /* 0x0000000103029824 */ /* 0x000fe400078e0a02 */
[----:B------:R-:W-:Y:S02]  /*5e00*/  @!P1 IMAD R77, R0, R9, R77 ;  /* 0x00000009004d9224 */ /* 0x000fe400078e024d */
[----:B------:R-:W-:Y:S01]  /*5e10*/  @!P1 IMAD R75, R2, R10, R75 ;  /* 0x0000000a024b9224 */ /* 0x000fe200078e024b */
[----:B------:R-:W-:Y:S06]  /*5e20*/  BRA.U !UP0, `(.L_x_114) ;  /* 0x0000000108407547 */ /* 0x000fec000b800000 */
[----:B------:R-:W1:Y:S01]  /*5e30*/  LDCU.64 UR8, c[0x4][0x80] ;  /* 0x01001000ff0877ac */ /* 0x000e620008000a00 */
[----:B------:R-:W-:Y:S01]  /*5e40*/  MOV R3, 0x0 ;  /* 0x0000000000037802 */ /* 0x000fe20000000f00 */
[----:B------:R-:W-:Y:S02]  /*5e50*/  HFMA2 R12, -RZ, RZ, 0, 5.9604644775390625e-08 ;  /* 0x00000001ff0c7431 */ /* 0x000fe400000001ff */
[----:B------:R-:W-:Y:S02]  /*5e60*/  IMAD.MOV.U32 R8, RZ, RZ, 0x70 ;  /* 0x00000070ff087424 */ /* 0x000fe400078e00ff */
[----:B------:R-:W-:Y:S01]  /*5e70*/  IMAD.MOV.U32 R13, RZ, RZ, RZ ;  /* 0x000000ffff0d7224 */ /* 0x000fe200078e00ff */
[----:B------:R-:W2:Y:S01]  /*5e80*/  LDCU.64 UR6, c[0x4][0x88] ;  /* 0x01001100ff0677ac */ /* 0x000ea20008000a00 */
[----:B------:R-:W3:Y:S01]  /*5e90*/  LDC.64 R2, c[0x4][R3] ;  /* 0x0100000003027b82 */ /* 0x000ee20000000a00 */
[----:B------:R-:W4:Y:S01]  /*5ea0*/  LDCU.64 UR4, c[0x4][0x8] ;  /* 0x01000100ff0477ac */ /* 0x000f220008000a00 */
[----:B-1----:R-:W-:Y:S01]  /*5eb0*/  MOV R5, UR9 ;  /* 0x0000000900057c02 */ /* 0x002fe20008000f00 */
[----:B------:R-:W-:Y:S01]  /*5ec0*/  IMAD.U32 R4, RZ, RZ, UR8 ;  /* 0x00000008ff047e24 */ /* 0x000fe2000f8e00ff */
[----:B--2---:R-:W-:Y:S01]  /*5ed0*/  MOV R7, UR7 ;  /* 0x0000000700077c02 */ /* 0x004fe20008000f00 */
[----:B------:R-:W-:Y:S01]  /*5ee0*/  IMAD.U32 R6, RZ, RZ, UR6 ;  /* 0x00000006ff067e24 */ /* 0x000fe2000f8e00ff */
[----:B----4-:R-:W-:Y:S01]  /*5ef0*/  MOV R11, UR5 ;  /* 0x00000005000b7c02 */ /* 0x010fe20008000f00 */
[----:B------:R-:W-:Y:S02]  /*5f00*/  IMAD.U32 R10, RZ, RZ, UR4 ;  /* 0x00000004ff0a7e24 */ /* 0x000fe4000f8e00ff */
[----:B------:R-:W-:Y:S07]  /*5f10*/  LEPC R20, `(.L_x_114) ;  /* 0x000000001014794e */ /* 0x000fee0000000000 */
[----:B---3-5:R-:W-:Y:S05]  /*5f20*/  CALL.ABS.NOINC R2 ;  /* 0x0000000002007343 */ /* 0x028fea0003c00000 */
.L_x_114:
[----:B------:R-:W-:Y:S01]  /*5f30*/  LOP3.LUT P0, RZ, R179, 0x1b0, RZ, 0xc0, !PT ;  /* 0x000001b0b3ff7812 */ /* 0x000fe2000780c0ff */
[----:B------:R-:W-:Y:S11]  /*5f40*/  BSSY.RECONVERGENT B6, `(.L_x_115) ;  /* 0x0000013000067945 */ /* 0x000ff60003800200 */
[----:B------:R-:W-:Y:S01]  /*5f50*/  @!UPT UIADD3 URZ, UPT, UPT, URZ, URZ, URZ ;  /* 0x000000fffffff290 */ /* 0x000fe2000fffe0ff */
[----:B------:R-:W-:Y:S05]  /*5f60*/  @!P0 BRA `(.L_x_116) ;  /* 0x0000000000408947 */ /* 0x000fea0003800000 */
        /* <DEDUP_REMOVED lines=16> */
.L_x_116:
[----:B------:R-:W-:Y:S05]  /*6070*/  BSYNC.RECONVERGENT B6 ;  /* 0x0000000000067941 */ /* 0x000fea0003800200 */
.L_x_115:
[----:B------:R-:W-:Y:S01]  /*6080*/  ISETP.NE.U32.AND P3, PT, R150, RZ, PT ;  /* 0x000000ff9600720c */ /* 0x000fe20003f65070 */
[----:B------:R-:W-:Y:S01]  /*6090*/  UISETP.NE.AND UP1, UPT, UR44, URZ, UPT ;  /* 0x000000ff2c00728c */ /* 0x000fe2000bf25270 */
[----:B------:R-:W-:Y:S02]  /*60a0*/  ISETP.NE.U32.AND P4, PT, R146, RZ, PT ;  /* 0x000000ff9200720c */ /* 0x000fe40003f85070 */
[----:B------:R-:W-:Y:S02]  /*60b0*/  ISETP.NE.AND.EX P3, PT, R151, RZ, PT, P3 ;  /* 0x000000ff9700720c */ /* 0x000fe40003f65330 */
[----:B------:R-:W-:Y:S02]  /*60c0*/  PLOP3.LUT P1, PT, PT, PT, PT, 0x8, 0x80 ;  /* 0x000000000080781c */ /* 0x000fe40003f2e170 */
[----:B------:R-:W-:Y:S02]  /*60d0*/  PLOP3.LUT P0, PT, PT, PT, UP1, 0x80, 0x8 ;  /* 0x000000000008781c */ /* 0x000fe40003f0f018 */
[----:B------:R-:W-:Y:S02]  /*60e0*/  ISETP.NE.AND.EX P4, PT, R147, RZ, PT, P4 ;  /* 0x000000ff9300720c */ /* 0x000fe40003f85340 */
[----:B------:R-:W1:Y:S09]  /*60f0*/  @UP1 LDCU.64 UR4, c[0x0][0x888] ;  /* 0x00011100ff0417ac */ /* 0x000e720008000a00 */
[----:B------:R-:W-:Y:S01]  /*6100*/  @P0 PLOP3.LUT P1, PT, P3, PT, PT, 0x80, 0x8 ;  /* 0x000000000008081c */ /* 0x000fe20001f2f070 */
[----:B-1----:R-:W-:Y:S04]  /*6110*/  @UP1 UISETP.NE.U32.AND UP0, UPT, UR4, URZ, UPT ;  /* 0x000000ff0400128c */ /* 0x002fe8000bf05070 */
[----:B------:R-:W-:Y:S04]  /*6120*/  @UP1 UISETP.NE.AND.EX UP0, UPT, UR5, URZ, UPT, UP0 ;  /* 0x000000ff0500128c */ /* 0x000fe8000bf05300 */
[----:B------:R-:W-:Y:S01]  /*6130*/  @UP1 USEL UR4, URZ, 0xffffffff, UP0 ;  /* 0xffffffffff041887 */ /* 0x000fe20008000000 */
[----:B------:R-:W-:Y:S11]  /*6140*/  @!P3 BRA `(.L_x_117) ;  /* 0x00000000002cb947 */ /* 0x000ff60003800000 */
[----:B------:R-:W-:Y:S01]  /*6150*/  ISETP.NE.U32.AND P2, PT, R148, RZ, PT ;  /* 0x000000ff9400720c */ /* 0x000fe20003f45070 */
[----:B------:R-:W-:Y:S03]  /*6160*/  IMAD.MOV.U32 R165, RZ, RZ, 0x1 ;  /* 0x00000001ffa57424 */ /* 0x000fe600078e00ff */
[----:B------:R-:W-:Y:S11]  /*6170*/  ISETP.NE.AND.EX P2, PT, R149, RZ, PT, P2 ;  /* 0x000000ff9500720c */ /* 0x000ff60003f45320 */
[----:B------:R-:W-:Y:S02]  /*6180*/  @!UPT UIADD3 URZ, UPT, UPT, URZ, URZ, URZ ;  /* 0x000000fffffff290 */ /* 0x000fe4000fffe0ff */
[----:B------:R-:W1:Y:S01]  /*6190*/  @P2 LDC.64 R2, c[0x0][0x888] ;  /* 0x00022200ff022b82 */ /* 0x000e620000000a00 */
[----:B------:R-:W-:Y:S04]  /*61a0*/  @P2 IMAD R0, R150, UR36, RZ ;  /* 0x0000002496002c24 */ /* 0x000fe8000f8e02ff */
[----:B-1----:R-:W-:Y:S04]  /*61b0*/  @P2 IMAD.WIDE R2, R0, 0x4, R2 ;  /* 0x0000000400022825 */ /* 0x002fe800078e0202 */
[----:B------:R-:W-:Y:S01]  /*61c0*/  HFMA2 R0, -RZ, RZ, 0, 5.9604644775390625e-08 ;  /* 0x00000001ff007431 */ /* 0x000fe200000001ff */
[----:B-----5:R1:W5:Y:S04]  /*61d0*/  @P2 LDG.E R81, desc[UR40][R2.64] ;  /* 0x0000002802512981 */ /* 0x020368000c1e1900 */
[----:B------:R-:W-:Y:S01]  /*61e0*/  @!P2 PRMT R165, R0, 0x7610, R165 ;  /* 0x0000761000a5a816 */ /* 0x000fe200000000a5 */
[----:B-1----:R-:W2:Y:S06]  /*61f0*/  @!P2 LDC R81, c[0x0][0x880] ;  /* 0x00022000ff51ab82 */ /* 0x002eac0000000800 */
.L_x_117:
[----:B------:R-:W-:Y:S05]  /*6200*/  @!P4 BRA `(.L_x_118) ;  /* 0x000000000020c947 */ /* 0x000fea0003800000 */
[----:B------:R-:W-:Y:S04]  /*6210*/  ISETP.NE.U32.AND P2, PT, R144, RZ, PT ;  /* 0x000000ff9000720c */ /* 0x000fe80003f45070 */
[----:B------:R-:W-:Y:S11]  /*6220*/  ISETP.NE.AND.EX P2, PT, R145, RZ, PT, P2 ;  /* 0x000000ff9100720c */ /* 0x000ff60003f45320 */
[----:B------:R-:W-:Y:S02]  /*6230*/  @!UPT UIADD3 URZ, UPT, UPT, URZ, URZ, URZ ;  /* 0x000000fffffff290 */ /* 0x000fe4000fffe0ff */
[----:B------:R-:W1:Y:S01]  /*6240*/  @P2 LDC.64 R2, c[0x0][0x8a8] ;  /* 0x00022a00ff022b82 */ /* 0x000e620000000a00 */
[----:B------:R-:W-:Y:S04]  /*6250*/  @P2 IMAD R0, R146, UR36, RZ ;  /* 0x0000002492002c24 */ /* 0x000fe8000f8e02ff */
[----:B-1----:R-:W-:Y:S05]  /*6260*/  @P2 IMAD.WIDE R2, R0, 0x4, R2 ;  /* 0x0000000400022825 */ /* 0x002fea00078e0202 */
[----:B-----5:R1:W5:Y:S02]  /*6270*/  @P2 LDG.E R78, desc[UR40][R2.64] ;  /* 0x00000028024e2981 */ /* 0x020364000c1e1900 */
[----:B-1----:R-:W3:Y:S02]  /*6280*/  @!P2 LDC R78, c[0x0][0x8a0] ;  /* 0x00022800ff4eab82 */ /* 0x002ee40000000800 */
.L_x_118:
[----:B--2--5:R-:W-:Y:S01]  /*6290*/  @P0 FSETP.NEU.AND P4, PT, R81, RZ, PT ;  /* 0x000000ff5100020b */ /* 0x024fe20003f8d000 */
[----:B------:R-:W-:Y:S01]  /*62a0*/  IMAD.U32 R0, RZ, RZ, UR4 ;  /* 0x00000004ff007e24 */ /* 0x000fe2000f8e00ff */
[----:B------:R-:W-:Y:S01]  /*62b0*/  @P0 LOP3.LUT P2, RZ, R165, 0xff, RZ, 0xc0, !PT ;  /* 0x000000ffa5ff0812 */ /* 0x000fe2000784c0ff */
[----:B------:R-:W-:Y:S01]  /*62c0*/  BSSY B1, `(.L_x_119) ;  /* 0x000003d000017945 */ /* 0x000fe20003800000 */
[----:B------:R-:W-:Y:S01]  /*62d0*/  @P0 SEL R3, RZ, 0xffffffff, P4 ;  /* 0xffffffffff030807 */ /* 0x000fe20002000000 */
[C---:B------:R-:W-:Y:S01]  /*62e0*/  IMAD R64, R76.reuse, 0x40, R79 ;  /* 0x000000404c407824 */ /* 0x040fe200078e024f */
[----:B------:R-:W-:Y:S02]  /*62f0*/  LEA R181, R76, UR43, 0x3 ;  /* 0x0000002b4cb57c11 */ /* 0x000fe4000f8e18ff */
[----:B------:R-:W-:Y:S02]  /*6300*/  CS2R R86, SRZ ;  /* 0x0000000000567805 */ /* 0x000fe4000001ff00 */
[----:B------:R-:W-:Y:S02]  /*6310*/  @P1 SEL R3, R0, R3, !P2 ;  /* 0x0000000300031207 */ /* 0x000fe40005000000 */
[----:B------:R-:W-:Y:S02]  /*6320*/  CS2R R84, SRZ ;  /* 0x0000000000547805 */ /* 0x000fe4000001ff00 */
[----:B------:R-:W-:Y:S02]  /*6330*/  SHF.L.U32 R2, R175, 0x1f, RZ ;  /* 0x0000001faf027819 */ /* 0x000fe400000006ff */
[----:B------:R-:W-:Y:S02]  /*6340*/  CS2R R90, SRZ ;  /* 0x00000000005a7805 */ /* 0x000fe4000001ff00 */
[----:B------:R-:W-:Y:S02]  /*6350*/  @P0 LOP3.LUT R3, R3, 0x1, RZ, 0xc0, !PT ;  /* 0x0000000103030812 */ /* 0x000fe400078ec0ff */
[----:B------:R-:W-:Y:S02]  /*6360*/  CS2R R88, SRZ ;  /* 0x0000000000587805 */ /* 0x000fe4000001ff00 */
[----:B------:R-:W-:Y:S02]  /*6370*/  PLOP3.LUT P5, PT, PT, PT, PT, 0x8, 0x80 ;  /* 0x000000000080781c */ /* 0x000fe40003fae170 */
[----:B------:R-:W-:Y:S02]  /*6380*/  CS2R R98, SRZ ;  /* 0x0000000000627805 */ /* 0x000fe4000001ff00 */
[----:B------:R-:W-:Y:S02]  /*6390*/  ISETP.NE.U32.OR P1, PT, R3, 0x1, !P0 ;  /* 0x000000010300780c */ /* 0x000fe40004725470 */
[----:B------:R-:W-:Y:S02]  /*63a0*/  CS2R R96, SRZ ;  /* 0x0000000000607805 */ /* 0x000fe4000001ff00 */
[----:B------:R-:W-:Y:S02]  /*63b0*/  CS2R R94, SRZ ;  /* 0x00000000005e7805 */ /* 0x000fe4000001ff00 */
[----:B------:R-:W-:Y:S07]  /*63c0*/  CS2R R92, SRZ ;  /* 0x00000000005c7805 */ /* 0x000fee000001ff00 */
[----:B------:R-:W-:Y:S04]  /*63d0*/  @P1 SHF.L.U32 R4, R173, 0x1f, RZ ;  /* 0x0000001fad041819 */ /* 0x000fe800000006ff */
[----:B------:R-:W1:Y:S01]  /*63e0*/  @P1 SYNCS.PHASECHK.TRANS64.TRYWAIT P0, [UR43+0x140], R4 ;  /* 0x00014004ff0015a7 */ /* 0x000e62000800112b */
[----:B------:R2:W4:Y:S01]  /*63f0*/  SYNCS.PHASECHK.TRANS64.TRYWAIT P4, [R181+URZ+0x180], R2 ;  /* 0x00018002b50075a7 */ /* 0x00052200080811ff */
[----:B-1----:R-:W-:Y:S01]  /*6400*/  @P1 PLOP3.LUT P5, PT, P0, PT, PT, 0x8, 0x80 ;  /* 0x000000000080181c */ /* 0x002fe200007ae170 */
[----:B------:R-:W-:Y:S01]  /*6410*/  @!UPT UIADD3 URZ, UPT, UPT, URZ, URZ, URZ ;  /* 0x000000fffffff290 */ /* 0x000fe2000fffe0ff */
[----:B--2-4-:R-:W-:Y:S11]  /*6420*/  @!P1 BRA `(.L_x_120) ;  /* 0x0000000000989947 */ /* 0x014ff60003800000 */
[----:B------:R-:W-:Y:S01]  /*6430*/  ISETP.NE.U32.AND P0, PT, RZ, UR38, PT ;  /* 0x00000026ff007c0c */ /* 0x000fe2000bf05070 */
[----:B------:R-:W-:Y:S01]  /*6440*/  BSSY B0, `(.L_x_121) ;  /* 0x0000016000007945 */ /* 0x000fe20003800000 */
[----:B------:R-:W-:Y:S02]  /*6450*/  FSETP.NEU.AND P2, PT, R81, RZ, PT ;  /* 0x000000ff5100720b */ /* 0x000fe40003f4d000 */
[----:B------:R-:W-:Y:S02]  /*6460*/  CS2R R94, SRZ ;  /* 0x00000000005e7805 */ /* 0x000fe4000001ff00 */
[----:B------:R-:W-:Y:S02]  /*6470*/  ISETP.NE.AND.EX P0, PT, RZ, UR39, PT, P0 ;  /* 0x00000027ff007c0c */ /* 0x000fe4000bf05300 */
[----:B------:R-:W-:Y:S02]  /*6480*/  CS2R R92, SRZ ;  /* 0x00000000005c7805 */ /* 0x000fe4000001ff00 */
[----:B------:R-:W-:Y:S02]  /*6490*/  LOP3.LUT P1, RZ, R165, 0xff, RZ, 0xc0, !PT ;  /* 0x000000ffa5ff7812 */ /* 0x000fe4000782c0ff */
[----:B------:R-:W-:Y:S02]  /*64a0*/  CS2R R98, SRZ ;  /* 0x0000000000627805 */ /* 0x000fe4000001ff00 */
[----:B------:R-:W-:Y:S02]  /*64b0*/  SEL R0, RZ, 0xffffffff, P2 ;  /* 0xffffffffff007807 */ /* 0x000fe40001000000 */
[----:B------:R-:W-:Y:S02]  /*64c0*/  CS2R R96, SRZ ;  /* 0x0000000000607805 */ /* 0x000fe4000001ff00 */
[----:B------:R-:W-:Y:S02]  /*64d0*/  SEL R3, RZ, 0xffffffff, P0 ;  /* 0xffffffffff037807 */ /* 0x000fe40000000000 */
[----:B------:R-:W-:Y:S02]  /*64e0*/  CS2R R90, SRZ ;  /* 0x00000000005a7805 */ /* 0x000fe4000001ff00 */
[----:B------:R-:W-:Y:S02]  /*64f0*/  CS2R R88, SRZ ;  /* 0x0000000000587805 */ /* 0x000fe4000001ff00 */
[----:B------:R-:W-:Y:S02]  /*6500*/  CS2R R86, SRZ ;  /* 0x0000000000567805 */ /* 0x000fe4000001ff00 */
[----:B------:R-:W-:Y:S02]  /*6510*/  @P3 SEL R0, R3, R0, !P1 ;  /* 0x0000000003003207 */ /* 0x000fe40004800000 */
[----:B------:R-:W-:Y:S02]  /*6520*/  CS2R R84, SRZ ;  /* 0x0000000000547805 */ /* 0x000fe4000001ff00 */
[----:B------:R-:W-:Y:S04]  /*6530*/  LOP3.LUT R0, R0, 0x1, RZ, 0xc0, !PT ;  /* 0x0000000100007812 */ /* 0x000fe800078ec0ff */
[----:B------:R-:W-:Y:S01]  /*6540*/  ISETP.NE.U32.AND P0, PT, R0, 0x1, PT ;  /* 0x000000010000780c */ /* 0x000fe20003f05070 */
[----:B------:R-:W-:Y:S01]  /*6550*/  @!UPT UIADD3 URZ, UPT, UPT, URZ, URZ, URZ ;  /* 0x000000fffffff290 */ /* 0x000fe2000fffe0ff */
[----:B------:R-:W-:Y:S11]  /*6560*/  @!P5 BRA `(.L_x_122) ;  /* 0x00000000000cd947 */ /* 0x000ff60003800000 */
[----:B------:R-:W-:Y:S04]  /*6570*/  SHF.L.U32 R3, R173, 0x1f, RZ ;  /* 0x0000001fad037819 */ /* 0x000fe800000006ff */
[----:B------:R-:W1:Y:S02]  /*6580*/  SYNCS.PHASECHK.TRANS64.TRYWAIT P1, [UR43+0x140], R3 ;  /* 0x00014003ff0075a7 */ /* 0x000e64000802112b */
[----:B-1----:R-:W-:Y:S05]  /*6590*/  @!P1 BRA `(.L_x_123) ;  /* 0x00000024002c9947 */ /* 0x002fea0003800000 */
.L_x_122:
[----:B------:R-:W-:Y:S05]  /*65a0*/  BSYNC B0 ;  /* 0x0000000000007941 */ /* 0x000fea0003800000 */
.L_x_121:
[----:B------:R2:W4:Y:S01]  /*65b0*/  @P0 LDS.128 R92, [R168+UR43+0x400] ;  /* 0x0004002ba85c0984 */ /* 0x0005220008000c00 */
[----:B------:R-:W-:Y:S01]  /*65c0*/  UIADD3 UR4, UPT, UPT, UR43, 0x148, URZ ;  /* 0x000001482b047890 */ /* 0x000fe2000fffe0ff */
[----:B------:R-:W-:Y:S02]  /*65d0*/  LOP3.LUT R173, R173, 0x1, RZ, 0x3c, !PT ;  /* 0x00000001adad7812 */ /* 0x000fe400078e3cff */
[----:B------:R2:W1:Y:S01]  /*65e0*/  @P0 LDS.128 R96, [R178+0x10] ;  /* 0x00001000b2600984 */ /* 0x0004620000000c00 */
[----:B------:R-:W-:Y:S03]  /*65f0*/  UPRMT UR4, UR37, 0x654, UR4 ;  /* 0x0000065425047896 */ /* 0x000fe60008000004 */
[----:B------:R2:W1:Y:S04]  /*6600*/  @P0 LDS.128 R88, [R177+0x20] ;  /* 0x00002000b1580984 */ /* 0x0004680000000c00 */
[----:B------:R2:W1:Y:S01]  /*6610*/  @P0 LDS.128 R84, [R176+0x30] ;  /* 0x00003000b0540984 */ /* 0x0004620000000c00 */
[----:B------:R-:W-:Y:S01]  /*6620*/  @!PT LDS RZ, [RZ] ;  /* 0x00000000fffff984 */ /* 0x000fe20000000800 */
[----:B------:R-:W-:Y:S01]  /*6630*/  @!PT LDS RZ, [RZ] ;  /* 0x00000000fffff984 */ /* 0x000fe20000000800 */
[----:B------:R-:W-:Y:S01]  /*6640*/  @!PT LDS RZ, [RZ] ;  /* 0x00000000fffff984 */ /* 0x000fe20000000800 */
[----:B------:R-:W-:Y:S01]  /*6650*/  @!PT LDS RZ, [RZ] ;  /* 0x00000000fffff984 */ /* 0x000fe20000000800 */
[----:B------:R5:W-:Y:S06]  /*6660*/  MEMBAR.ALL.CTA ;  /* 0x0000000000007992 */ /* 0x000bec0000008000 */
[----:B-----5:R-:W5:Y:S02]  /*6670*/  FENCE.VIEW.ASYNC.S ;  /* 0x00000000000073c6 */ /* 0x020f640000000000 */
[----:B-----5:R-:W-:Y:S01]  /*6680*/  SYNCS.ARRIVE.TRANS64.RED.A1T0 RZ, [UR4], RZ ;  /* 0x000000ffffff79a7 */ /* 0x020fe20008100404 */
.L_x_120:
[----:B------:R-:W-:Y:S05]  /*6690*/  BSYNC B1 ;  /* 0x0000000000017941 */ /* 0x000fea0003800000 */
.L_x_119:
[----:B-1----:R-:W-:Y:S04]  /*66a0*/  SHF.R.U32.HI R0, RZ, 0x15, R64 ;  /* 0x00000015ff007819 */ /* 0x002fe80000011640 */
[----:B------:R-:W-:Y:S01]  /*66b0*/  LOP3.LUT P0, RZ, R0, 0x3, R169, 0x48, !PT ;  /* 0x0000000300ff7812 */ /* 0x000fe200078048a9 */
[----:B------:R-:W-:Y:S01]  /*66c0*/  @!UPT UIADD3 URZ, UPT, UPT, URZ, URZ, URZ ;  /* 0x000000fffffff290 */ /* 0x000fe2000fffe0ff */
[----:B------:R-:W-:Y:S11]  /*66d0*/  @P4 BRA `(.L_x_124) ;  /* 0x0000000000084947 */ /* 0x000ff60003800000 */
[----:B------:R-:W1:Y:S02]  /*66e0*/  SYNCS.PHASECHK.TRANS64.TRYWAIT P1, [R181+URZ+0x180], R2 ;  /* 0x00018002b50075a7 */ /* 0x000e6400080211ff */
[----:B-1----:R-:W-:Y:S05]  /*66f0*/  @!P1 BRA `(.L_x_125) ;  /* 0x0000002000ec9947 */ /* 0x002fea0003800000 */
.L_x_124:
[----:B------:R-:W-:Y:S05]  /*6700*/  @!P0 BRA `(.L_x_126) ;  /* 0x0000000000408947 */ /* 0x000fea0003800000 */
[----:B------:R-:W1:Y:S01]  /*6710*/  LDCU.64 UR8, c[0x4][0x70] ;  /* 0x01000e00ff0877ac */ /* 0x000e620008000a00 */
[----:B------:R-:W-:Y:S01]  /*6720*/  MOV R3, 0x0 ;  /* 0x0000000000037802 */ /* 0x000fe20000000f00 */
[----:B------:R-:W-:Y:S02]  /*6730*/  HFMA2 R12, -RZ, RZ, 0, 5.9604644775390625e-08 ;  /* 0x00000001ff0c7431 */ /* 0x000fe400000001ff */
[----:B------:R-:W-:Y:S02]  /*6740*/  IMAD.MOV.U32 R8, RZ, RZ, 0x192 ;  /* 0x00000192ff087424 */ /* 0x000fe400078e00ff */
[----:B------:R-:W-:Y:S01]  /*6750*/  IMAD.MOV.U32 R13, RZ, RZ, RZ ;  /* 0x000000ffff0d7224 */ /* 0x000fe200078e00ff */
[----:B------:R-:W5:Y:S01]  /*6760*/  LDCU.64 UR6, c[0x4][0x78] ;  /* 0x01000f00ff0677ac */ /* 0x000f620008000a00 */
[----:B------:R-:W2:Y:S01]  /*6770*/  LDC.64 R2, c[0x4][R3] ;  /* 0x0100000003027b82 */ /* 0x000ea20000000a00 */
[----:B------:R-:W3:Y:S01]  /*6780*/  LDCU.64 UR4, c[0x4][0x10] ;  /* 0x01000200ff0477ac */ /* 0x000ee20008000a00 */
[----:B-1----:R-:W-:Y:S01]  /*6790*/  MOV R5, UR9 ;  /* 0x0000000900057c02 */ /* 0x002fe20008000f00 */
[----:B------:R-:W-:Y:S01]  /*67a0*/  IMAD.U32 R4, RZ, RZ, UR8 ;  /* 0x00000008ff047e24 */ /* 0x000fe2000f8e00ff */
[----:B-----5:R-:W-:Y:S01]  /*67b0*/  MOV R7, UR7 ;  /* 0x0000000700077c02 */ /* 0x020fe20008000f00 */
[----:B------:R-:W-:Y:S01]  /*67c0*/  IMAD.U32 R6, RZ, RZ, UR6 ;  /* 0x00000006ff067e24 */ /* 0x000fe2000f8e00ff */
[----:B---3--:R-:W-:Y:S01]  /*67d0*/  MOV R11, UR5 ;  /* 0x00000005000b7c02 */ /* 0x008fe20008000f00 */
[----:B------:R-:W-:Y:S02]  /*67e0*/  IMAD.U32 R10, RZ, RZ, UR4 ;  /* 0x00000004ff0a7e24 */ /* 0x000fe4000f8e00ff */
[----:B------:R-:W-:Y:S07]  /*67f0*/  LEPC R20, `(.L_x_126) ;  /* 0x000000001014794e */ /* 0x000fee0000000000 */
[----:B--2-4-:R-:W-:Y:S05]  /*6800*/  CALL.ABS.NOINC R2 ;  /* 0x0000000002007343 */ /* 0x014fea0003c00000 */
.L_x_126:
[----:B------:R-:W-:Y:S01]  /*6810*/  LOP3.LUT P0, RZ, R166, 0x60, RZ, 0xc0, !PT ;  /* 0x00000060a6ff7812 */ /* 0x000fe2000780c0ff */
[----:B------:R-:W-:Y:S05]  /*6820*/  WARPSYNC.ALL ;  /* 0x0000000000007948 */ /* 0x000fea0003800000 */
[----:B------:R-:W-:Y:S01]  /*6830*/  R2UR UR4, R64 ;  /* 0x00000000400472ca */ /* 0x000fe200000e0000 */
[----:B------:R-:W-:Y:S01]  /*6840*/  BSSY.RECONVERGENT B0, `(.L_x_127) ;  /* 0x0000120000007945 */ /* 0x000fe20003800200 */
[-C--:B----4-:R-:W-:Y:S02]  /*6850*/  F2FP.F16.E4M3.UNPACK_B R82, R92.reuse ;  /* 0x0000005cff52723e */ /* 0x090fe400020006ff */
[----:B------:R-:W-:Y:S02]  /*6860*/  F2FP.F16.E4M3.UNPACK_B R109, R92.H1 ;  /* 0x0000005cff6d723e */ /* 0x000fe400030006ff */
[-C--:B------:R-:W-:Y:S01]  /*6870*/  F2FP.F16.E4M3.UNPACK_B R107, R93.reuse ;  /* 0x0000005dff6b723e */ /* 0x080fe200020006ff */
[--C-:B------:R-:W-:Y:S01]  /*6880*/  HADD2.F32 R80, -RZ, R82.reuse.H0_H0 ;  /* 0x20000052ff507230 */ /* 0x100fe20000004100 */
[----:B------:R-:W-:Y:S01]  /*6890*/  F2FP.F16.E4M3.UNPACK_B R105, R93.H1 ;  /* 0x0000005dff69723e */ /* 0x000fe200030006ff */
[----:B------:R-:W-:Y:S01]  /*68a0*/  HADD2.F32 R82, -RZ, R82.H1_H1 ;  /* 0x30000052ff527230 */ /* 0x000fe20000004100 */
[-C--:B------:R-:W-:Y:S01]  /*68b0*/  F2FP.F16.E4M3.UNPACK_B R130, R84.reuse ;  /* 0x00000054ff82723e */ /* 0x080fe200020006ff */
[--C-:B------:R-:W-:Y:S01]  /*68c0*/  HADD2.F32 R83, -RZ, R109.reuse.H0_H0 ;  /* 0x2000006dff537230 */ /* 0x100fe20000004100 */
[----:B------:R-:W-:Y:S01]  /*68d0*/  F2FP.F16.E4M3.UNPACK_B R132, R84.H1 ;  /* 0x00000054ff84723e */ /* 0x000fe200030006ff */
[----:B------:R-:W1:Y:S01]  /*68e0*/  LDTM.x64 R4, tmem[UR4] ;  /* 0x00000004000479ee */ /* 0x000e620008340000 */
[----:B------:R-:W-:Y:S01]  /*68f0*/  NOP ;  /* 0x0000000000007918 */ /* 0x000fe20000000000 */
[----:B------:R-:W-:Y:S01]  /*6900*/  IADD3 R181, PT, PT, R181, 0x1a0, RZ ;  /* 0x000001a0b5b57810 */ /* 0x000fe20007ffe0ff */
[--C-:B------:R-:W-:Y:S01]  /*6910*/  HADD2.F32 R129, -RZ, R130.reuse.H0_H0 ;  /* 0x20000082ff817230 */ /* 0x100fe20000004100 */
[----:B------:R-:W-:Y:S01]  /*6920*/  F2FP.F16.E4M3.UNPACK_B R93, R94 ;  /* 0x0000005eff5d723e */ /* 0x000fe200020006ff */
[----:B------:R-:W-:Y:S01]  /*6930*/  HADD2.F32 R130, -RZ, R130.H1_H1 ;  /* 0x30000082ff827230 */ /* 0x000fe20000004100 */
[----:B------:R-:W-:Y:S01]  /*6940*/  LOP3.LUT R181, R181, 0xfefffff8, RZ, 0xc0, !PT ;  /* 0xfefffff8b5b57812 */ /* 0x000fe200078ec0ff */
[----:B------:R-:W-:Y:S01]  /*6950*/  HADD2.F32 R84, -RZ, R109.H1_H1 ;  /* 0x3000006dff547230 */ /* 0x000fe20000004100 */
[-C--:B------:R-:W-:Y:S01]  /*6960*/  F2FP.F16.E4M3.UNPACK_B R134, R85.reuse ;  /* 0x00000055ff86723e */ /* 0x080fe200020006ff */
[----:B------:R-:W-:Y:S01]  /*6970*/  HADD2.F32 R131, -RZ, R132.H0_H0 ;  /* 0x20000084ff837230 */ /* 0x000fe20000004100 */
[----:B-1----:R1:W-:Y:S01]  /*6980*/  SYNCS.ARRIVE.TRANS64.RED.A1T0 RZ, [R181+URZ], RZ ;  /* 0x000000ffb5ff79a7 */ /* 0x0023e200081004ff */
[----:B------:R-:W-:Y:S01]  /*6990*/  F2FP.F16.E4M3.UNPACK_B R136, R85.H1 ;  /* 0x00000055ff88723e */ /* 0x000fe200030006ff */
[--C-:B------:R-:W-:Y:S01]  /*69a0*/  HADD2.F32 R85, -RZ, R107.reuse.H0_H0 ;  /* 0x2000006bff557230 */ /* 0x100fe20000004100 */
[-C--:B------:R-:W-:Y:S01]  /*69b0*/  F2FP.F16.E4M3.UNPACK_B R138, R86.reuse ;  /* 0x00000056ff8a723e */ /* 0x080fe200020006ff */
[--C-:B------:R-:W-:Y:S01]  /*69c0*/  HADD2.F32 R133, -RZ, R134.reuse.H0_H0 ;  /* 0x20000086ff857230 */ /* 0x100fe20000004100 */
[----:B------:R-:W-:Y:S01]  /*69d0*/  F2FP.F16.E4M3.UNPACK_B R140, R86.H1 ;  /* 0x00000056ff8c723e */ /* 0x000fe200030006ff */
[----:B------:R-:W-:Y:S01]  /*69e0*/  HADD2.F32 R86, -RZ, R107.H1_H1 ;  /* 0x3000006bff567230 */ /* 0x000fe20000004100 */
[----:B------:R-:W-:Y:S01]  /*69f0*/  F2FP.F16.E4M3.UNPACK_B R142, R87 ;  /* 0x00000057ff8e723e */ /* 0x000fe200020006ff */
[----:B------:R-:W-:Y:S01]  /*6a00*/  HADD2.F32 R134, -RZ, R134.H1_H1 ;  /* 0x30000086ff867230 */ /* 0x000fe20000004100 */
[----:B------:R-:W-:Y:S01]  /*6a10*/  F2FP.F16.E4M3.UNPACK_B R114, R88 ;  /* 0x00000058ff72723e */ /* 0x000fe200020006ff */
[--C-:B------:R-:W-:Y:S01]  /*6a20*/  HADD2.F32 R137, -RZ, R138.reuse.H0_H0 ;  /* 0x2000008aff897230 */ /* 0x100fe20000004100 */
[-C--:B------:R-:W-:Y:S01]  /*6a30*/  F2FP.F16.E4M3.UNPACK_B R118, R89.reuse ;  /* 0x00000059ff76723e */ /* 0x080fe200020006ff */
[----:B------:R-:W-:Y:S01]  /*6a40*/  HADD2.F32 R138, -RZ, R138.H1_H1 ;  /* 0x3000008aff8a7230 */ /* 0x000fe20000004100 */
[----:B------:R-:W-:Y:S01]  /*6a50*/  F2FP.F16.E4M3.UNPACK_B R120, R89.H1 ;  /* 0x00000059ff78723e */ /* 0x000fe200030006ff */
[C---:B---3--:R-:W-:Y:S01]  /*6a60*/  FMUL R4, R78.reuse, R4 ;  /* 0x000000044e047220 */ /* 0x048fe20000400000 */
[C---:B------:R-:W-:Y:S01]  /*6a70*/  FMUL R5, R78.reuse, R5 ;  /* 0x000000054e057220 */ /* 0x040fe20000400000 */
[C---:B------:R-:W-:Y:S01]  /*6a80*/  FMUL R8, R78.reuse, R8 ;  /* 0x000000084e087220 */ /* 0x040fe20000400000 */
[C---:B------:R-:W-:Y:S01]  /*6a90*/  FMUL R9, R78.reuse, R9 ;  /* 0x000000094e097220 */ /* 0x040fe20000400000 */
[C---:B------:R-:W-:Y:S01]  /*6aa0*/  FFMA R4, R81.reuse, R80, R4 ;  /* 0x0000005051047223 */ /* 0x040fe20000000004 */
[C---:B------:R-:W-:Y:S01]  /*6ab0*/  FFMA R5, R81.reuse, R82, R5 ;  /* 0x0000005251057223 */ /* 0x040fe20000000005 */
[----:B------:R-:W-:Y:S02]  /*6ac0*/  HADD2.F32 R89, -RZ, R93.H0_H0 ;  /* 0x2000005dff597230 */ /* 0x000fe40000004100 */
[C---:B------:R-:W-:Y:S01]  /*6ad0*/  FMUL R12, R78.reuse, R12 ;  /* 0x0000000c4e0c7220 */ /* 0x040fe20000400000 */
        /* <DEDUP_REMOVED lines=11> */
[--C-:B------:R-:W-:Y:S02]  /*6b90*/  HADD2.F32 R113, -RZ, R114.reuse.H0_H0 ;  /* 0x20000072ff717230 */ /* 0x100fe40000004100 */
[C---:B------:R-:W-:Y:S01]  /*6ba0*/  FMUL R32, R78.reuse, R36 ;  /* 0x000000244e207220 */ /* 0x040fe20000400000 */
[----:B------:R-:W-:Y:S02]  /*6bb0*/  HADD2.F32 R114, -RZ, R114.H1_H1 ;  /* 0x30000072ff727230 */ /* 0x000fe40000004100 */
[C---:B------:R-:W-:Y:S01]  /*6bc0*/  FMUL R33, R78.reuse, R37 ;  /* 0x000000254e217220 */ /* 0x040fe20000400000 */
[--C-:B------:R-:W-:Y:S02]  /*6bd0*/  HADD2.F32 R117, -RZ, R118.reuse.H0_H0 ;  /* 0x20000076ff757230 */ /* 0x100fe40000004100 */
[C---:B------:R-:W-:Y:S01]  /*6be0*/  FMUL R36, R78.reuse, R40 ;  /* 0x000000284e247220 */ /* 0x040fe20000400000 */
[----:B------:R-:W-:Y:S02]  /*6bf0*/  HADD2.F32 R118, -RZ, R118.H1_H1 ;  /* 0x30000076ff767230 */ /* 0x000fe40000004100 */
        /* <DEDUP_REMOVED lines=8> */
[----:B------:R-:W-:Y:S01]  /*6c80*/  F2FP.F16.E4M3.UNPACK_B R92, R94.H1 ;  /* 0x0000005eff5c723e */ /* 0x000fe200030006ff */
[C---:B------:R-:W-:Y:S01]  /*6c90*/  FMUL R53, R78.reuse, R57 ;  /* 0x000000394e357220 */ /* 0x040fe20000400000 */
[C---:B------:R-:W-:Y:S01]  /*6ca0*/  FMUL R56, R78.reuse, R60 ;  /* 0x0000003c4e387220 */ /* 0x040fe20000400000 */
[----:B------:R-:W-:Y:S01]  /*6cb0*/  F2FP.F16.E4M3.UNPACK_B R141, R87.H1 ;  /* 0x00000057ff8d723e */ /* 0x000fe200030006ff */
[C---:B------:R-:W-:Y:S01]  /*6cc0*/  FMUL R57, R78.reuse, R61 ;  /* 0x0000003d4e397220 */ /* 0x040fe20000400000 */
[----:B------:R-:W-:Y:S02]  /*6cd0*/  HADD2.F32 R80, -RZ, R142.H1_H1 ;  /* 0x3000008eff507230 */ /* 0x000fe40000004100 */
[C---:B------:R-:W-:Y:S01]  /*6ce0*/  FMUL R60, R78.reuse, R64 ;  /* 0x000000404e3c7220 */ /* 0x040fe20000400000 */
[----:B------:R-:W-:Y:S01]  /*6cf0*/  F2FP.F16.E4M3.UNPACK_B R116, R88.H1 ;  /* 0x00000058ff74723e */ /* 0x000fe200030006ff */
[C---:B------:R-:W-:Y:S01]  /*6d00*/  FMUL R61, R78.reuse, R65 ;  /* 0x000000414e3d7220 */ /* 0x040fe20000400000 */
[C---:B------:R-:W-:Y:S01]  /*6d10*/  FMUL R6, R78.reuse, R6 ;  /* 0x000000064e067220 */ /* 0x040fe20000400000 */
[----:B------:R-:W-:Y:S01]  /*6d20*/  F2FP.F16.E4M3.UNPACK_B R94, R95 ;  /* 0x0000005fff5e723e */ /* 0x000fe200020006ff */
[C---:B------:R-:W-:Y:S01]  /*6d30*/  FMUL R7, R78.reuse, R7 ;  /* 0x000000074e077220 */ /* 0x040fe20000400000 */
[----:B------:R-:W-:Y:S02]  /*6d40*/  HADD2.F32 R87, -RZ, R105.H0_H0 ;  /* 0x20000069ff577230 */ /* 0x000fe40000004100 */
[C---:B------:R-:W-:Y:S01]  /*6d50*/  FFMA R6, R81.reuse, R83, R6 ;  /* 0x0000005351067223 */ /* 0x040fe20000000006 */
[----:B------:R-:W-:Y:S01]  /*6d60*/  F2FP.F16.E4M3.UNPACK_B R122, R90 ;  /* 0x0000005aff7a723e */ /* 0x000fe200020006ff */
[C---:B------:R-:W-:Y:S01]  /*6d70*/  FFMA R7, R81.reuse, R84, R7 ;  /* 0x0000005451077223 */ /* 0x040fe20000000007 */
[C---:B------:R-:W-:Y:S01]  /*6d80*/  FFMA R8, R81.reuse, R85, R8 ;  /* 0x0000005551087223 */ /* 0x040fe20000000008 */
[----:B------:R-:W-:Y:S01]  /*6d90*/  F2FP.F16.E4M3.UNPACK_B R124, R90.H1 ;  /* 0x0000005aff7c723e */ /* 0x000fe200030006ff */
[----:B------:R-:W-:Y:S01]  /*6da0*/  FFMA R9, R81, R86, R9 ;  /* 0x0000005651097223 */ /* 0x000fe20000000009 */
[----:B------:R-:W-:Y:S01]  /*6db0*/  HADD2.F32 R90, -RZ, R93.H1_H1 ;  /* 0x3000005dff5a7230 */ /* 0x000fe20000004100 */
[----:B------:R-:W-:Y:S01]  /*6dc0*/  F2FP.SATFINITE.E4M3.F32.PACK_AB_MERGE_C R156, R7, R6, RZ ;  /* 0x00000006079c723e */ /* 0x000fe200048070ff */
[----:B------:R-:W-:Y:S02]  /*6dd0*/  HADD2.F32 R93, -RZ, R94.H0_H0 ;  /* 0x2000005eff5d7230 */ /* 0x000fe40000004100 */
[C---:B------:R-:W-:Y:S01]  /*6de0*/  FMUL R10, R78.reuse, R10 ;  /* 0x0000000a4e0a7220 */ /* 0x040fe20000400000 */
[----:B------:R-:W-:Y:S01]  /*6df0*/  HADD2.F32 R88, -RZ, R105.H1_H1 ;  /* 0x30000069ff587230 */ /* 0x000fe20000004100 */
[----:B------:R-:W-:Y:S01]  /*6e00*/  F2FP.SATFINITE.E4M3.F32.PACK_AB_MERGE_C R156, R5, R4, R156 ;  /* 0x00000004059c723e */ /* 0x000fe2000480709c */
[--C-:B------:R-:W-:Y:S02]  /*6e10*/  HADD2.F32 R121, -RZ, R122.reuse.H0_H0 ;  /* 0x2000007aff797230 */ /* 0x100fe40000004100 */
[C---:B------:R-:W-:Y:S01]  /*6e20*/  FFMA R10, R81.reuse, R87, R10 ;  /* 0x00000057510a7223 */ /* 0x040fe2000000000a */
[----:B------:R-:W-:Y:S02]  /*6e30*/  HADD2.F32 R122, -RZ, R122.H1_H1 ;  /* 0x3000007aff7a7230 */ /* 0x000fe40000004100 */
[C---:B------:R-:W-:Y:S01]  /*6e40*/  FMUL R11, R78.reuse, R11 ;  /* 0x0000000b4e0b7220 */ /* 0x040fe20000400000 */
[----:B------:R-:W-:Y:S01]  /*6e50*/  F2FP.F16.E4M3.UNPACK_B R103, R95.H1 ;  /* 0x0000005fff67723e */ /* 0x000fe200030006ff */
[----:B------:R-:W-:Y:S01]  /*6e60*/  HADD2.F32 R95, -RZ, R94.H1_H1 ;  /* 0x3000005eff5f7230 */ /* 0x000fe20000004100 */
[-C--:B------:R-:W-:Y:S01]  /*6e70*/  F2FP.F16.E4M3.UNPACK_B R126, R91.reuse ;  /* 0x0000005bff7e723e */ /* 0x080fe200020006ff */
[C---:B------:R-:W-:Y:S01]  /*6e80*/  FFMA R11, R81.reuse, R88, R11 ;  /* 0x00000058510b7223 */ /* 0x040fe2000000000b */
[----:B------:R-:W-:Y:S01]  /*6e90*/  F2FP.F16.E4M3.UNPACK_B R128, R91.H1 ;  /* 0x0000005bff80723e */ /* 0x000fe200030006ff */
[----:B------:R-:W-:Y:S02]  /*6ea0*/  HADD2.F32 R91, -RZ, R92.H0_H0 ;  /* 0x2000005cff5b7230 */ /* 0x000fe40000004100 */
[C---:B------:R-:W-:Y:S01]  /*6eb0*/  FFMA R12, R81.reuse, R89, R12 ;  /* 0x00000059510c7223 */ /* 0x040fe2000000000c */
[----:B------:R-:W-:Y:S01]  /*6ec0*/  FFMA R13, R81, R90, R13 ;  /* 0x0000005a510d7223 */ /* 0x000fe2000000000d */
[----:B------:R-:W-:Y:S01]  /*6ed0*/  F2FP.SATFINITE.E4M3.F32.PACK_AB_MERGE_C R157, R11, R10, RZ ;  /* 0x0000000a0b9d723e */ /* 0x000fe200048070ff */
[--C-:B------:R-:W-:Y:S01]  /*6ee0*/  HADD2.F32 R125, -RZ, R126.reuse.H0_H0 ;  /* 0x2000007eff7d7230 */ /* 0x100fe20000004100 */
[----:B------:R-:W-:Y:S01]  /*6ef0*/  F2FP.F16.E4M3.UNPACK_B R101, R96 ;  /* 0x00000060ff65723e */ /* 0x000fe200020006ff */
[----:B------:R-:W-:Y:S01]  /*6f00*/  HADD2.F32 R126, -RZ, R126.H1_H1 ;  /* 0x3000007eff7e7230 */ /* 0x000fe20000004100 */
[----:B------:R-:W-:Y:S01]  /*6f10*/  F2FP.SATFINITE.E4M3.F32.PACK_AB_MERGE_C R157, R9, R8, R157 ;  /* 0x00000008099d723e */ /* 0x000fe2000480709d */
[----:B------:R-:W-:Y:S02]  /*6f20*/  HADD2.F32 R83, -RZ, R142.H0_H0 ;  /* 0x2000008eff537230 */ /* 0x000fe40000004100 */
[C---:B------:R-:W-:Y:S01]  /*6f30*/  FMUL R14, R78.reuse, R14 ;  /* 0x0000000e4e0e7220 */ /* 0x040fe20000400000 */
[----:B------:R-:W-:Y:S02]  /*6f40*/  HADD2.F32 R92, -RZ, R92.H1_H1 ;  /* 0x3000005cff5c7230 */ /* 0x000fe40000004100 */
[C---:B------:R-:W-:Y:S01]  /*6f50*/  FMUL R15, R78.reuse, R15 ;  /* 0x0000000f4e0f7220 */ /* 0x040fe20000400000 */
[----:B------:R-:W-:Y:S01]  /*6f60*/  F2FP.F16.E4M3.UNPACK_B R100, R96.H1 ;  /* 0x00000060ff64723e */ /* 0x000fe200030006ff */
[--C-:B------:R-:W-:Y:S02]  /*6f70*/  HADD2.F32 R94, -RZ, R103.reuse.H0_H0 ;  /* 0x20000067ff5e7230 */ /* 0x100fe40000004100 */
[C---:B------:R-:W-:Y:S01]  /*6f80*/  FFMA R14, R81.reuse, R91, R14 ;  /* 0x0000005b510e7223 */ /* 0x040fe2000000000e */
[C---:B------:R-:W-:Y:S01]  /*6f90*/  FFMA R15, R81.reuse, R92, R15 ;  /* 0x0000005c510f7223 */ /* 0x040fe2000000000f */
[C---:B------:R-:W-:Y:S01]  /*6fa0*/  FFMA R0, R81.reuse, R93, R0 ;  /* 0x0000005d51007223 */ /* 0x040fe20000000000 */
[----:B------:R-:W-:Y:S01]  /*6fb0*/  FFMA R2, R81, R95, R2 ;  /* 0x0000005f51027223 */ /* 0x000fe20000000002 */
[-C--:B------:R-:W-:Y:S01]  /*6fc0*/  F2FP.F16.E4M3.UNPACK_B R102, R97.reuse ;  /* 0x00000061ff66723e */ /* 0x080fe200020006ff */
[----:B------:R-:W-:Y:S01]  /*6fd0*/  HADD2.F32 R96, -RZ, R103.H1_H1 ;  /* 0x30000067ff607230 */ /* 0x000fe20000004100 */
[----:B------:R-:W-:Y:S01]  /*6fe0*/  F2FP.SATFINITE.E4M3.F32.PACK_AB_MERGE_C R158, R15, R14, RZ ;  /* 0x0000000e0f9e723e */ /* 0x000fe200048070ff */
[C---:B------:R-:W-:Y:S01]  /*6ff0*/  FMUL R3, R78.reuse, R18 ;  /* 0x000000124e037220 */ /* 0x040fe20000400000 */
[----:B------:R-:W-:Y:S01]  /*7000*/  F2FP.F16.E4M3.UNPACK_B R104, R97.H1 ;  /* 0x00000061ff68723e */ /* 0x000fe200030006ff */
[--C-:B------:R-:W-:Y:S01]  /*7010*/  HADD2.F32 R97, -RZ, R101.reuse.H0_H0 ;  /* 0x20000065ff617230 */ /* 0x100fe20000004100 */
[----:B------:R-:W-:Y:S01]  /*7020*/  F2FP.SATFINITE.E4M3.F32.PACK_AB_MERGE_C R158, R13, R12, R158 ;  /* 0x0000000c0d9e723e */ /* 0x000fe2000480709e */
[C---:B------:R-:W-:Y:S01]  /*7030*/  FFMA R3, R81.reuse, R94, R3 ;  /* 0x0000005e51037223 */ /* 0x040fe20000000003 */
[-C--:B------:R-:W-:Y:S01]  /*7040*/  F2FP.F16.E4M3.UNPACK_B R106, R98.reuse ;  /* 0x00000062ff6a723e */ /* 0x080fe200020006ff */
[C---:B------:R-:W-:Y:S01]  /*7050*/  FMUL R19, R78.reuse, R19 ;  /* 0x000000134e137220 */ /* 0x040fe20000400000 */
[----:B------:R-:W-:Y:S01]  /*7060*/  F2FP.F16.E4M3.UNPACK_B R108, R98.H1 ;  /* 0x00000062ff6c723e */ /* 0x000fe200030006ff */
[----:B------:R-:W-:Y:S01]  /*7070*/  HADD2.F32 R98, -RZ, R101.H1_H1 ;  /* 0x30000065ff627230 */ /* 0x000fe20000004100 */
[-C--:B------:R-:W-:Y:S01]  /*7080*/  F2FP.F16.E4M3.UNPACK_B R110, R99.reuse ;  /* 0x00000063ff6e723e */ /* 0x080fe200020006ff */
[----:B------:R-:W-:Y:S01]  /*7090*/  HADD2.F32 R101, -RZ, R102.H0_H0 ;  /* 0x20000066ff657230 */ /* 0x000fe20000004100 */
[----:B------:R-:W-:Y:S01]  /*70a0*/  F2FP.F16.E4M3.UNPACK_B R112, R99.H1 ;  /* 0x00000063ff70723e */ /* 0x000fe200030006ff */
[----:B------:R-:W-:Y:S02]  /*70b0*/  HADD2.F32 R99, -RZ, R100.H0_H0 ;  /* 0x20000064ff637230 */ /* 0x000fe40000004100 */
[C---:B------:R-:W-:Y:S01]  /*70c0*/  FFMA R19, R81.reuse, R96, R19 ;  /* 0x0000006051137223 */ /* 0x040fe20000000013 */
[C---:B------:R-:W-:Y:S01]  /*70d0*/  FFMA R16, R81.reuse, R97, R16 ;  /* 0x0000006151107223 */ /* 0x040fe20000000010 */
[----:B------:R-:W-:Y:S01]  /*70e0*/  FFMA R17, R81, R98, R17 ;  /* 0x0000006251117223 */ /* 0x000fe20000000011 */
[----:B------:R-:W-:Y:S02]  /*70f0*/  HADD2.F32 R102, -RZ, R102.H1_H1 ;  /* 0x30000066ff667230 */ /* 0x000fe40000004100 */
[----:B------:R-:W-:Y:S01]  /*7100*/  FMUL R18, R78, R22 ;  /* 0x000000164e127220 */ /* 0x000fe20000400000 */
[----:B------:R-:W-:Y:S01]  /*7110*/  HADD2.F32 R100, -RZ, R100.H1_H1 ;  /* 0x30000064ff647230 */ /* 0x000fe20000004100 */
[----:B------:R-:W-:Y:S01]  /*7120*/  F2FP.SATFINITE.E4M3.F32.PACK_AB_MERGE_C R159, R19, R3, RZ ;  /* 0x00000003139f723e */ /* 0x000fe200048070ff */
[--C-:B------:R-:W-:Y:S02]  /*7130*/  HADD2.F32 R105, -RZ, R106.reuse.H0_H0 ;  /* 0x2000006aff697230 */ /* 0x100fe40000004100 */
[C---:B------:R-:W-:Y:S01]  /*7140*/  FFMA R18, R81.reuse, R99, R18 ;  /* 0x0000006351127223 */ /* 0x040fe20000000012 */
[----:B------:R-:W-:Y:S01]  /*7150*/  HADD2.F32 R106, -RZ, R106.H1_H1 ;  /* 0x3000006aff6a7230 */ /* 0x000fe20000004100 */
[----:B------:R-:W-:Y:S01]  /*7160*/  F2FP.SATFINITE.E4M3.F32.PACK_AB_MERGE_C R159, R2, R0, R159 ;  /* 0x00000000029f723e */ /* 0x000fe2000480709f */
[----:B------:R-:W-:Y:S02]  /*7170*/  HADD2.F32 R109, -RZ, R110.H0_H0 ;  /* 0x2000006eff6d7230 */ /* 0x000fe40000004100 */
[C---:B------:R-:W-:Y:S01]  /*7180*/  FMUL R23, R78.reuse, R23 ;  /* 0x000000174e177220 */ /* 0x040fe20000400000 */
[--C-:B------:R-:W-:Y:S02]  /*7190*/  HADD2.F32 R103, -RZ, R104.reuse.H0_H0 ;  /* 0x20000068ff677230 */ /* 0x100fe40000004100 */
[C---:B------:R-:W-:Y:S01]  /*71a0*/  FMUL R22, R78.reuse, R26 ;  /* 0x0000001a4e167220 */ /* 0x040fe20000400000 */
[----:B------:R-:W-:Y:S01]  /*71b0*/  HADD2.F32 R104, -RZ, R104.H1_H1 ;  /* 0x30000068ff687230 */ /* 0x000fe20000004100 */
[----:B------:R1:W-:Y:S01]  /*71c0*/  STS.128 [R168+UR43+0x2400], R156 ;  /* 0x0024009ca8007988 */ /* 0x0003e20008000c2b */
[C---:B------:R-:W-:Y:S01]  /*71d0*/  FFMA R23, R81.reuse, R100, R23 ;  /* 0x0000006451177223 */ /* 0x040fe20000000017 */
[C---:B------:R-:W-:Y:S01]  /*71e0*/  FFMA R20, R81.reuse, R101, R20 ;  /* 0x0000006551147223 */ /* 0x040fe20000000014 */
[C---:B------:R-:W-:Y:S01]  /*71f0*/  FFMA R21, R81.reuse, R102, R21 ;  /* 0x0000006651157223 */ /* 0x040fe20000000015 */
[----:B------:R-:W-:Y:S01]  /*7200*/  FFMA R22, R81, R103, R22 ;  /* 0x0000006751167223 */ /* 0x000fe20000000016 */
[----:B------:R-:W-:Y:S01]  /*7210*/  HADD2.F32 R110, -RZ, R110.H1_H1 ;  /* 0x3000006eff6e7230 */ /* 0x000fe20000004100 */
[----:B------:R-:W-:Y:S01]  /*7220*/  F2FP.SATFINITE.E4M3.F32.PACK_AB_MERGE_C R160, R23, R18, RZ ;  /* 0x0000001217a0723e */ /* 0x000fe200048070ff */
[C---:B------:R-:W-:Y:S01]  /*7230*/  FMUL R27, R78.reuse, R27 ;  /* 0x0000001b4e1b7220 */ /* 0x040fe20000400000 */
[--C-:B------:R-:W-:Y:S02]  /*7240*/  HADD2.F32 R107, -RZ, R108.reuse.H0_H0 ;  /* 0x2000006cff6b7230 */ /* 0x100fe40000004100 */
[C---:B------:R-:W-:Y:S01]  /*7250*/  FMUL R26, R78.reuse, R30 ;  /* 0x0000001e4e1a7220 */ /* 0x040fe20000400000 */
[----:B------:R-:W-:Y:S01]  /*7260*/  HADD2.F32 R108, -RZ, R108.H1_H1 ;  /* 0x3000006cff6c7230 */ /* 0x000fe20000004100 */
[----:B------:R-:W-:Y:S01]  /*7270*/  F2FP.SATFINITE.E4M3.F32.PACK_AB_MERGE_C R160, R17, R16, R160 ;  /* 0x0000001011a0723e */ /* 0x000fe200048070a0 */
[C---:B------:R-:W-:Y:S01]  /*7280*/  FFMA R27, R81.reuse, R104, R27 ;  /* 0x00000068511b7223 */ /* 0x040fe2000000001b */
[C---:B------:R-:W-:Y:S01]  /*7290*/  FFMA R24, R81.reuse, R105, R24 ;  /* 0x0000006951187223 */ /* 0x040fe20000000018 */
[C---:B------:R-:W-:Y:S01]  /*72a0*/  FFMA R25, R81.reuse, R106, R25 ;  /* 0x0000006a51197223 */ /* 0x040fe20000000019 */
[----:B------:R-:W-:Y:S01]  /*72b0*/  FFMA R26, R81, R107, R26 ;  /* 0x0000006b511a7223 */ /* 0x000fe2000000001a */
[C---:B------:R-:W-:Y:S01]  /*72c0*/  FMUL R31, R78.reuse, R31 ;  /* 0x0000001f4e1f7220 */ /* 0x040fe20000400000 */
[--C-:B------:R-:W-:Y:S01]  /*72d0*/  HADD2.F32 R111, -RZ, R112.reuse.H0_H0 ;  /* 0x20000070ff6f7230 */ /* 0x100fe20000004100 */
[----:B------:R-:W-:Y:S01]  /*72e0*/  F2FP.SATFINITE.E4M3.F32.PACK_AB_MERGE_C R161, R27, R22, RZ ;  /* 0x000000161ba1723e */ /* 0x000fe200048070ff */
[----:B------:R-:W-:Y:S02]  /*72f0*/  HADD2.F32 R112, -RZ, R112.H1_H1 ;  /* 0x30000070ff707230 */ /* 0x000fe40000004100 */
[C---:B------:R-:W-:Y:S01]  /*7300*/  FFMA R31, R81.reuse, R108, R31 ;  /* 0x0000006c511f7223 */ /* 0x040fe2000000001f */
[----:B------:R-:W-:Y:S01]  /*7310*/  FFMA R28, R81, R109, R28 ;  /* 0x0000006d511c7223 */ /* 0x000fe2000000001c */
[----:B------:R-:W-:Y:S01]  /*7320*/  F2FP.SATFINITE.E4M3.F32.PACK_AB_MERGE_C R161, R21, R20, R161 ;  /* 0x0000001415a1723e */ /* 0x000fe200048070a1 */
[----:B------:R-:W-:Y:S01]  /*7330*/  FFMA R29, R81, R110, R29 ;  /* 0x0000006e511d7223 */ /* 0x000fe2000000001d */
[C---:B------:R-:W-:Y:S01]  /*7340*/  FMUL R30, R78.reuse, R34 ;  /* 0x000000224e1e7220 */ /* 0x040fe20000400000 */
[----:B------:R-:W-:Y:S01]  /*7350*/  F2FP.SATFINITE.E4M3.F32.PACK_AB_MERGE_C R162, R31, R26, RZ ;  /* 0x0000001a1fa2723e */ /* 0x000fe200048070ff */
[C---:B------:R-:W-:Y:S01]  /*7360*/  FMUL R35, R78.reuse, R35 ;  /* 0x000000234e237220 */ /* 0x040fe20000400000 */
[--C-:B------:R-:W-:Y:S02]  /*7370*/  HADD2.F32 R115, -RZ, R116.reuse.H0_H0 ;  /* 0x20000074ff737230 */ /* 0x100fe40000004100 */
[----:B------:R-:W-:Y:S01]  /*7380*/  FFMA R30, R81, R111, R30 ;  /* 0x0000006f511e7223 */ /* 0x000fe2000000001e */
[----:B------:R-:W-:Y:S01]  /*7390*/  F2FP.SATFINITE.E4M3.F32.PACK_AB_MERGE_C R162, R25, R24, R162 ;  /* 0x0000001819a2723e */ /* 0x000fe200048070a2 */
[C---:B------:R-:W-:Y:S01]  /*73a0*/  FFMA R35, R81.reuse, R112, R35 ;  /* 0x0000007051237223 */ /* 0x040fe20000000023 */
[C---:B------:R-:W-:Y:S01]  /*73b0*/  FFMA R32, R81.reuse, R113, R32 ;  /* 0x0000007151207223 */ /* 0x040fe20000000020 */
[----:B------:R-:W-:Y:S01]  /*73c0*/  FFMA R33, R81, R114, R33 ;  /* 0x0000007251217223 */ /* 0x000fe20000000021 */
[----:B------:R-:W-:Y:S02]  /*73d0*/  HADD2.F32 R116, -RZ, R116.H1_H1 ;  /* 0x30000074ff747230 */ /* 0x000fe40000004100 */
        /* <DEDUP_REMOVED lines=9> */
[----:B------:R-:W-:Y:S01]  /*7470*/  HADD2.F32 R120, -RZ, R120.H1_H1 ;  /* 0x30000078ff787230 */ /* 0x000fe20000004100 */
[----:B------:R1:W-:Y:S01]  /*7480*/  STS.128 [R178+0x2010], R160 ;  /* 0x002010a0b2007388 */ /* 0x0003e20000000c00 */
[----:B------:R-:W-:Y:S01]  /*7490*/  F2FP.SATFINITE.E4M3.F32.PACK_AB_MERGE_C R184, R39, R34, RZ ;  /* 0x0000002227b8723e */ /* 0x000fe200048070ff */
[C---:B------:R-:W-:Y:S01]  /*74a0*/  FMUL R38, R78.reuse, R42 ;  /* 0x0000002a4e267220 */ /* 0x040fe20000400000 */
[C---:B------:R-:W-:Y:S01]  /*74b0*/  FMUL R43, R78.reuse, R43 ;  /* 0x0000002b4e2b7220 */ /* 0x040fe20000400000 */
[--C-:B------:R-:W-:Y:S01]  /*74c0*/  HADD2.F32 R123, -RZ, R124.reuse.H0_H0 ;  /* 0x2000007cff7b7230 */ /* 0x100fe20000004100 */
[----:B------:R-:W-:Y:S01]  /*74d0*/  F2FP.SATFINITE.E4M3.F32.PACK_AB_MERGE_C R184, R33, R32, R184 ;  /* 0x0000002021b8723e */ /* 0x000fe200048070b8 */
[C---:B------:R-:W-:Y:S01]  /*74e0*/  FFMA R38, R81.reuse, R119, R38 ;  /* 0x0000007751267223 */ /* 0x040fe20000000026 */
        /* <DEDUP_REMOVED lines=12> */
[C---:B------:R-:W-:Y:S01]  /*75b0*/  FFMA R45, R81.reuse, R126, R45 ;  /* 0x0000007e512d7223 */ /* 0x040fe2000000002d */
[----:B------:R-:W-:Y:S02]  /*75c0*/  HADD2.F32 R128, -RZ, R128.H1_H1 ;  /* 0x30000080ff807230 */ /* 0x000fe40000004100 */
[C---:B------:R-:W-:Y:S01]  /*75d0*/  FMUL R46, R78.reuse, R50 ;  /* 0x000000324e2e7220 */ /* 0x040fe20000400000 */
[C---:B------:R-:W-:Y:S01]  /*75e0*/  FMUL R51, R78.reuse, R51 ;  /* 0x000000334e337220 */ /* 0x040fe20000400000 */
[----:B------:R-:W-:Y:S02]  /*75f0*/  HADD2.F32 R132, -RZ, R132.H1_H1 ;  /* 0x30000084ff847230 */ /* 0x000fe40000004100 */
[C---:B------:R-:W-:Y:S01]  /*7600*/  FMUL R50, R78.reuse, R54 ;  /* 0x000000364e327220 */ /* 0x040fe20000400000 */
[C---:B------:R-:W-:Y:S01]  /*7610*/  FFMA R46, R81.reuse, R127, R46 ;  /* 0x0000007f512e7223 */ /* 0x040fe2000000002e */
[C---:B------:R-:W-:Y:S01]  /*7620*/  FFMA R51, R81.reuse, R128, R51 ;  /* 0x0000008051337223 */ /* 0x040fe20000000033 */
[C---:B------:R-:W-:Y:S01]  /*7630*/  FMUL R55, R78.reuse, R55 ;  /* 0x000000374e377220 */ /* 0x040fe20000400000 */
[C---:B------:R-:W-:Y:S01]  /*7640*/  FFMA R48, R81.reuse, R129, R48 ;  /* 0x0000008151307223 */ /* 0x040fe20000000030 */
[C---:B------:R-:W-:Y:S01]  /*7650*/  FFMA R49, R81.reuse, R130, R49 ;  /* 0x0000008251317223 */ /* 0x040fe20000000031 */
[--C-:B------:R-:W-:Y:S02]  /*7660*/  HADD2.F32 R135, -RZ, R136.reuse.H0_H0 ;  /* 0x20000088ff877230 */ /* 0x100fe40000004100 */
[C---:B------:R-:W-:Y:S01]  /*7670*/  FFMA R50, R81.reuse, R131, R50 ;  /* 0x0000008351327223 */ /* 0x040fe20000000032 */
[----:B------:R-:W-:Y:S02]  /*7680*/  HADD2.F32 R136, -RZ, R136.H1_H1 ;  /* 0x30000088ff887230 */ /* 0x000fe40000004100 */
[C---:B------:R-:W-:Y:S01]  /*7690*/  FMUL R54, R78.reuse, R58 ;  /* 0x0000003a4e367220 */ /* 0x040fe20000400000 */
        /* <DEDUP_REMOVED lines=16> */
[----:B------:R-:W-:Y:S01]  /*77a0*/  FFMA R63, R81, R140, R63 ;  /* 0x0000008c513f7223 */ /* 0x000fe2000000003f */
[----:B------:R-:W-:Y:S01]  /*77b0*/  FMUL R67, R78, R67 ;  /* 0x000000434e437220 */ /* 0x000fe20000400000 */
[----:B------:R-:W-:Y:S01]  /*77c0*/  F2FP.SATFINITE.E4M3.F32.PACK_AB_MERGE_C R186, R47, R42, RZ ;  /* 0x0000002a2fba723e */ /* 0x000fe200048070ff */
[----:B------:R-:W-:Y:S01]  /*77d0*/  FFMA R60, R81, R83, R60 ;  /* 0x00000053513c7223 */ /* 0x000fe2000000003c */
[----:B------:R-:W-:Y:S01]  /*77e0*/  F2FP.SATFINITE.E4M3.F32.PACK_AB_MERGE_C R187, R51, R46, RZ ;  /* 0x0000002e33bb723e */ /* 0x000fe200048070ff */
[C---:B------:R-:W-:Y:S01]  /*77f0*/  FFMA R61, R81.reuse, R80, R61 ;  /* 0x00000050513d7223 */ /* 0x040fe2000000003d */
[C---:B------:R-:W-:Y:S01]  /*7800*/  FFMA R62, R81.reuse, R85, R62 ;  /* 0x00000055513e7223 */ /* 0x040fe2000000003e */
[----:B------:R-:W-:Y:S01]  /*7810*/  FFMA R67, R81, R82, R67 ;  /* 0x0000005251437223 */ /* 0x000fe20000000043 */
[----:B------:R-:W-:Y:S02]  /*7820*/  F2FP.SATFINITE.E4M3.F32.PACK_AB_MERGE_C R186, R41, R40, R186 ;  /* 0x0000002829ba723e */ /* 0x000fe400048070ba */
[----:B------:R-:W-:Y:S02]  /*7830*/  F2FP.SATFINITE.E4M3.F32.PACK_AB_MERGE_C R187, R45, R44, R187 ;  /* 0x0000002c2dbb723e */ /* 0x000fe400048070bb */
[----:B------:R-:W-:Y:S02]  /*7840*/  F2FP.SATFINITE.E4M3.F32.PACK_AB_MERGE_C R188, R55, R50, RZ ;  /* 0x0000003237bc723e */ /* 0x000fe400048070ff */
[----:B------:R-:W-:Y:S01]  /*7850*/  F2FP.SATFINITE.E4M3.F32.PACK_AB_MERGE_C R189, R59, R54, RZ ;  /* 0x000000363bbd723e */ /* 0x000fe200048070ff */
[----:B------:R1:W-:Y:S01]  /*7860*/  STS.128 [R177+0x2020], R184 ;  /* 0x002020b8b1007388 */ /* 0x0003e20000000c00 */
[----:B------:R-:W-:Y:S02]  /*7870*/  F2FP.SATFINITE.E4M3.F32.PACK_AB_MERGE_C R190, R63, R58, RZ ;  /* 0x0000003a3fbe723e */ /* 0x000fe400048070ff */
[----:B------:R-:W-:Y:S02]  /*7880*/  F2FP.SATFINITE.E4M3.F32.PACK_AB_MERGE_C R183, R67, R62, RZ ;  /* 0x0000003e43b7723e */ /* 0x000fe400048070ff */
[----:B------:R-:W-:Y:S02]  /*7890*/  F2FP.SATFINITE.E4M3.F32.PACK_AB_MERGE_C R188, R49, R48, R188 ;  /* 0x0000003031bc723e */ /* 0x000fe400048070bc */
[----:B------:R-:W-:Y:S02]  /*78a0*/  F2FP.SATFINITE.E4M3.F32.PACK_AB_MERGE_C R189, R53, R52, R189 ;  /* 0x0000003435bd723e */ /* 0x000fe400048070bd */
[----:B------:R-:W-:Y:S02]  /*78b0*/  F2FP.SATFINITE.E4M3.F32.PACK_AB_MERGE_C R190, R57, R56, R190 ;  /* 0x0000003839be723e */ /* 0x000fe400048070be */
[----:B------:R-:W-:Y:S02]  /*78c0*/  F2FP.SATFINITE.E4M3.F32.PACK_AB_MERGE_C R191, R61, R60, R183 ;  /* 0x0000003c3dbf723e */ /* 0x000fe400048070b7 */
[----:B------:R-:W-:Y:S03]  /*78d0*/  IADD3 R76, PT, PT, R76, 0x1, RZ ;  /* 0x000000014c4c7810 */ /* 0x000fe60007ffe0ff */
[----:B------:R1:W-:Y:S01]  /*78e0*/  STS.128 [R176+0x2030], R188 ;  /* 0x002030bcb0007388 */ /* 0x0003e20000000c00 */
[----:B------:R-:W-:Y:S01]  /*78f0*/  @!PT LDS RZ, [RZ] ;  /* 0x00000000fffff984 */ /* 0x000fe20000000800 */
[----:B------:R-:W-:Y:S01]  /*7900*/  @!PT LDS RZ, [RZ] ;  /* 0x00000000fffff984 */ /* 0x000fe20000000800 */
[----:B------:R-:W-:Y:S01]  /*7910*/  @!PT LDS RZ, [RZ] ;  /* 0x00000000fffff984 */ /* 0x000fe20000000800 */
[----:B------:R-:W-:Y:S01]  /*7920*/  @!PT LDS RZ, [RZ] ;  /* 0x00000000fffff984 */ /* 0x000fe20000000800 */
[----:B------:R3:W-:Y:S07]  /*7930*/  MEMBAR.ALL.CTA ;  /* 0x0000000000007992 */ /* 0x0007ee0000008000 */
[----:B---3--:R-:W3:Y:S02]  /*7940*/  FENCE.VIEW.ASYNC.S ;  /* 0x00000000000073c6 */ /* 0x008ee40000000000 */
[----:B---3--:R-:W-:Y:S06]  /*7950*/  BAR.SYNC.DEFER_BLOCKING 0x1, 0x80 ;  /* 0x0042000000007b1d */ /* 0x008fec0000010000 */
[----:B------:R-:W-:Y:S05]  /*7960*/  @P0 BRA `(.L_x_128) ;  /* 0x0000000000340947 */ /* 0x000fea0003800000 */
[----:B------:R-:W-:Y:S01]  /*7970*/  UIADD3 UR12, UPT, UPT, UR43, 0x2400, URZ ;  /* 0x000024002b0c7890 */ /* 0x000fe2000fffe0ff */
[----:B------:R-:W-:Y:S01]  /*7980*/  R2UR UR9, R164 ;  /* 0x00000000a40972ca */ /* 0x000fe200000e0000 */
[----:B------:R-:W-:Y:S01]  /*7990*/  UIADD3 UR10, UP0, UPT, UR46, 0x680, URZ ;  /* 0x000006802e0a7890 */ /* 0x000fe2000ff1e0ff */
[----:B------:R-:W-:Y:S01]  /*79a0*/  R2UR UR8, R155 ;  /* 0x000000009b0872ca */ /* 0x000fe200000e0000 */
[----:B------:R-:W-:Y:S02]  /*79b0*/  UMOV UR7, UR36 ;  /* 0x0000002400077c82 */ /* 0x000fe40008000000 */
[----:B------:R-:W-:Y:S01]  /*79c0*/  IMAD.U32 R179, RZ, RZ, UR12 ;  /* 0x0000000cffb37e24 */ /* 0x000fe2000f8e00ff */
[----:B------:R-:W-:Y:S04]  /*79d0*/  UIADD3.X UR11, UPT, UPT, URZ, UR47, URZ, UP0, !UPT ;  /* 0x0000002fff0b7290 */ /* 0x000fe800087fe4ff */
[----:B------:R-:W-:Y:S03]  /*79e0*/  R2UR UR4, R179 ;  /* 0x00000000b30472ca */ /* 0x000fe600000e0000 */
[----:B------:R-:W-:Y:S02]  /*79f0*/  USHF.L.U32 UR5, UR9, 0x6, URZ ;  /* 0x0000000609057899 */ /* 0x000fe400080006ff */
[----:B------:R-:W-:Y:S09]  /*7a00*/  USHF.L.U32 UR6, UR8, 0x7, URZ ;  /* 0x0000000708067899 */ /* 0x000ff200080006ff */
[----:B------:R3:W-:Y:S01]  /*7a10*/  UTMASTG.3D [UR4], [UR10] ;  /* 0x000000040a0073b5 */ /* 0x0007e20008010000 */
[----:B------:R0:W-:Y:S01]  /*7a20*/  UTMACMDFLUSH ;  /* 0x00000000000079b7 */ /* 0x0001e20000000000 */
[----:B---3--:R-:W-:Y:S04]  /*7a30*/  DEPBAR.LE SB0, 0x0 ;  /* 0x000080000000791a */ /* 0x008fe80000000000 */
.L_x_128:
[----:B------:R-:W-:Y:S05]  /*7a40*/  BSYNC.RECONVERGENT B0 ;  /* 0x0000000000007941 */ /* 0x000fea0003800200 */
.L_x_127:
[----:B------:R-:W-:Y:S01]  /*7a50*/  BAR.SYNC.DEFER_BLOCKING 0x1, 0x80 ;  /* 0x0042000000007b1d */ /* 0x000fe20000010000 */
[----:B------:R-:W-:Y:S01]  /*7a60*/  ISETP.NE.AND P2, PT, R180, RZ, PT ;  /* 0x000000ffb400720c */ /* 0x000fe20003f45270 */
[----:B------:R-:W-:Y:S01]  /*7a70*/  IMAD.IADD R164, R75, 0x1, R143 ;  /* 0x000000014ba47824 */ /* 0x000fe200078e028f */
[----:B------:R-:W-:Y:S01]  /*7a80*/  ISETP.NE.AND P0, PT, R182, 0x2, PT ;  /* 0x00000002b600780c */ /* 0x000fe20003f05270 */
[----:B------:R-:W-:Y:S01]  /*7a90*/  IMAD.IADD R155, R77, 0x1, R154 ;  /* 0x000000014d9b7824 */ /* 0x000fe200078e029a */
[----:B------:R-:W-:Y:S02]  /*7aa0*/  ISETP.NE.AND P1, PT, R76, 0x4, PT ;  /* 0x000000044c00780c */ /* 0x000fe40003f25270 */
[----:B------:R-:W-:Y:S02]  /*7ab0*/  SEL R3, RZ, 0x1, P0 ;  /* 0x00000001ff037807 */ /* 0x000fe40000000000 */
[----:B------:R-:W-:Y:S02]  /*7ac0*/  SEL R0, RZ, 0x1, P1 ;  /* 0x00000001ff007807 */ /* 0x000fe40000800000 */
[----:B------:R-:W-:Y:S02]  /*7ad0*/  LOP3.LUT R174, R174, R3, RZ, 0x3c, !PT ;  /* 0x00000003aeae7212 */ /* 0x000fe400078e3cff */
[----:B------:R-:W-:Y:S02]  /*7ae0*/  LOP3.LUT R175, R175, R0, RZ, 0x3c, !PT ;  /* 0x00000000afaf7212 */ /* 0x000fe400078e3cff */
[----:B------:R-:W-:Y:S02]  /*7af0*/  @P2 R2UR UR36, R171 ;  /* 0x00000000ab2422ca */ /* 0x000fe400000e0000 */
[----:B------:R-:W-:Y:S02]  /*7b00*/  SEL R182, R182, RZ, P0 ;  /* 0x000000ffb6b67207 */ /* 0x000fe40000000000 */
[----:B------:R-:W-:Y:S01]  /*7b10*/  SEL R76, R76, RZ, P1 ;  /* 0x000000ff4c4c7207 */ /* 0x000fe20000800000 */
[----:B------:R-:W-:Y:S10]  /*7b20*/  @P2 BRA `(.L_x_129) ;  /* 0xffffffdc00742947 */ /* 0x000ff4000383ffff */
[----:B------:R-:W-:Y:S05]  /*7b30*/  EXIT ;  /* 0x000000000000794d */ /* 0x000fea0003800000 */
.L_x_25:
[----:B--2---:R2:W4:Y:S02]  /*7b40*/  SYNCS.PHASECHK.TRANS64.TRYWAIT P0, [R3+URZ+0x1d0], R2 ;  /* 0x0001d002030075a7 */ /* 0x00452400080011ff */
[----:B----4-:R-:W-:Y:S05]  /*7b50*/  @!P0 NANOSLEEP.SYNCS 0x989680 ;  /* 0x009896800000895d */ /* 0x010fea0003900000 */
[----:B------:R-:W4:Y:S02]  /*7b60*/  @!P0 SYNCS.PHASECHK.TRANS64 P0, [R3+URZ+0x1d0], R2 ;  /* 0x0001d002030085a7 */ /* 0x000f2400080010ff */
[----:B----4-:R-:W-:Y:S05]  /*7b70*/  @!P0 BRA `(.L_x_25) ;  /* 0xfffffffc00f08947 */ /* 0x010fea000383ffff */
[----:B------:R-:W-:Y:S05]  /*7b80*/  BRA `(.L_x_130) ;  /* 0xffffff9c00947947 */ /* 0x000fea000383ffff */
.L_x_28:
[----:B-1----:R-:W-:-:S07]  /*7b90*/  MOV R2, UR33 ;  /* 0x0000002100027c02 */ /* 0x002fce0008000f00 */
.L_x_131:
[----:B-1----:R1:W2:Y:S02]  /*7ba0*/  SYNCS.PHASECHK.TRANS64.TRYWAIT P0, [R2+URZ+0xa0], R5 ;  /* 0x0000a005020075a7 */ /* 0x0022a400080011ff */
[----:B--2---:R-:W-:Y:S05]  /*7bb0*/  @!P0 NANOSLEEP.SYNCS 0x989680 ;  /* 0x009896800000895d */ /* 0x004fea0003900000 */
[----:B------:R-:W2:Y:S02]  /*7bc0*/  @!P0 SYNCS.PHASECHK.TRANS64 P0, [R2+URZ+0xa0], R5 ;  /* 0x0000a005020085a7 */ /* 0x000ea400080010ff */
[----:B--2---:R-:W-:Y:S05]  /*7bd0*/  @!P0 BRA `(.L_x_131) ;  /* 0xfffffffc00f08947 */ /* 0x004fea000383ffff */
[----:B------:R-:W-:Y:S05]  /*7be0*/  BRA `(.L_x_27) ;  /* 0xffffff9c00fc7947 */ /* 0x000fea000383ffff */
.L_x_35:
[----:B-1----:R-:W-:-:S07]  /*7bf0*/  MOV R2, UR17 ;  /* 0x0000001100027c02 */ /* 0x002fce0008000f00 */
.L_x_132:
[----:B-1----:R1:W2:Y:S02]  /*7c00*/  SYNCS.PHASECHK.TRANS64.TRYWAIT P0, [R2+URZ+0xa0], R5 ;  /* 0x0000a005020075a7 */ /* 0x0022a400080011ff */
[----:B--2---:R-:W-:Y:S05]  /*7c10*/  @!P0 NANOSLEEP.SYNCS 0x989680 ;  /* 0x009896800000895d */ /* 0x004fea0003900000 */
[----:B------:R-:W2:Y:S02]  /*7c20*/  @!P0 SYNCS.PHASECHK.TRANS64 P0, [R2+URZ+0xa0], R5 ;  /* 0x0000a005020085a7 */ /* 0x000ea400080010ff */
[----:B--2---:R-:W-:Y:S05]  /*7c30*/  @!P0 BRA `(.L_x_132) ;  /* 0xfffffffc00f08947 */ /* 0x004fea000383ffff */
[----:B------:R-:W-:Y:S05]  /*7c40*/  BRA `(.L_x_34) ;  /* 0xffffffa000b87947 */ /* 0x000fea000383ffff */
.L_x_40:
[----:B-1----:R1:W2:Y:S02]  /*7c50*/  SYNCS.PHASECHK.TRANS64.TRYWAIT P0, [R2+URZ+0x160], R3 ;  /* 0x00016003020075a7 */ /* 0x0022a400080011ff */
[----:B--2---:R-:W-:Y:S05]  /*7c60*/  @!P0 NANOSLEEP.SYNCS 0x989680 ;  /* 0x009896800000895d */ /* 0x004fea0003900000 */
[----:B------:R-:W2:Y:S02]  /*7c70*/  @!P0 SYNCS.PHASECHK.TRANS64 P0, [R2+URZ+0x160], R3 ;  /* 0x00016003020085a7 */ /* 0x000ea400080010ff */
[----:B--2---:R-:W-:Y:S05]  /*7c80*/  @!P0 BRA `(.L_x_40) ;  /* 0xfffffffc00f08947 */ /* 0x004fea000383ffff */
[----:B------:R-:W-:Y:S05]  /*7c90*/  BRA `(.L_x_133) ;  /* 0xffffffa4005c7947 */ /* 0x000fea000383ffff */
.L_x_44:
[----:B---3--:R-:W-:-:S07]  /*7ca0*/  MOV R0, UR5 ;  /* 0x0000000500007c02 */ /* 0x008fce0008000f00 */
.L_x_134:
[----:B-1----:R1:W2:Y:S02]  /*7cb0*/  SYNCS.PHASECHK.TRANS64.TRYWAIT P0, [R0+URZ], R3 ;  /* 0x00000003000075a7 */ /* 0x0022a400080011ff */
[----:B--2---:R-:W-:Y:S05]  /*7cc0*/  @!P0 NANOSLEEP.SYNCS 0x989680 ;  /* 0x009896800000895d */ /* 0x004fea0003900000 */
[----:B------:R-:W2:Y:S02]  /*7cd0*/  @!P0 SYNCS.PHASECHK.TRANS64 P0, [R0+URZ], R3 ;  /* 0x00000003000085a7 */ /* 0x000ea400080010ff */
[----:B--2---:R-:W-:Y:S05]  /*7ce0*/  @!P0 BRA `(.L_x_134) ;  /* 0xfffffffc00f08947 */ /* 0x004fea000383ffff */
[----:B------:R-:W-:Y:S05]  /*7cf0*/  BRA `(.L_x_135) ;  /* 0xffffffa800cc7947 */ /* 0x000fea000383ffff */
.L_x_45:
[----:B---3--:R-:W-:-:S07]  /*7d00*/  MOV R0, UR5 ;  /* 0x0000000500007c02 */ /* 0x008fce0008000f00 */
.L_x_136:
[----:B-1----:R1:W2:Y:S02]  /*7d10*/  SYNCS.PHASECHK.TRANS64.TRYWAIT P0, [R0+URZ], R3 ;  /* 0x00000003000075a7 */ /* 0x0022a400080011ff */
[----:B--2---:R-:W-:Y:S05]  /*7d20*/  @!P0 NANOSLEEP.SYNCS 0x989680 ;  /* 0x009896800000895d */ /* 0x004fea0003900000 */
[----:B------:R-:W2:Y:S02]  /*7d30*/  @!P0 SYNCS.PHASECHK.TRANS64 P0, [R0+URZ], R3 ;  /* 0x00000003000085a7 */ /* 0x000ea400080010ff */
[----:B--2---:R-:W-:Y:S05]  /*7d40*/  @!P0 BRA `(.L_x_136) ;  /* 0xfffffffc00f08947 */ /* 0x004fea000383ffff */
[----:B------:R-:W-:Y:S05]  /*7d50*/  BRA `(.L_x_137) ;  /* 0xffffffa800d87947 */ /* 0x000fea000383ffff */
.L_x_46:
[----:B---3--:R-:W-:-:S07]  /*7d60*/  MOV R0, UR5 ;  /* 0x0000000500007c02 */ /* 0x008fce0008000f00 */
.L_x_138:
[----:B-1----:R1:W2:Y:S02]  /*7d70*/  SYNCS.PHASECHK.TRANS64.TRYWAIT P0, [R0+URZ], R3 ;  /* 0x00000003000075a7 */ /* 0x0022a400080011ff */
[----:B--2---:R-:W-:Y:S05]  /*7d80*/  @!P0 NANOSLEEP.SYNCS 0x989680 ;  /* 0x009896800000895d */ /* 0x004fea0003900000 */
[----:B------:R-:W2:Y:S02]  /*7d90*/  @!P0 SYNCS.PHASECHK.TRANS64 P0, [R0+URZ], R3 ;  /* 0x00000003000085a7 */ /* 0x000ea400080010ff */
[----:B--2---:R-:W-:Y:S05]  /*7da0*/  @!P0 BRA `(.L_x_138) ;  /* 0xfffffffc00f08947 */ /* 0x004fea000383ffff */
[----:B------:R-:W-:Y:S05]  /*7db0*/  BRA `(.L_x_139) ;  /* 0xffffffa800e47947 */ /* 0x000fea000383ffff */
.L_x_47:
[----:B---3--:R-:W-:-:S07]  /*7dc0*/  MOV R0, UR5 ;  /* 0x0000000500007c02 */ /* 0x008fce0008000f00 */
.L_x_140:
[----:B-1----:R1:W2:Y:S02]  /*7dd0*/  SYNCS.PHASECHK.TRANS64.TRYWAIT P0, [R0+URZ], R3 ;  /* 0x00000003000075a7 */ /* 0x0022a400080011ff */
[----:B--2---:R-:W-:Y:S05]  /*7de0*/  @!P0 NANOSLEEP.SYNCS 0x989680 ;  /* 0x009896800000895d */ /* 0x004fea0003900000 */
[----:B------:R-:W2:Y:S02]  /*7df0*/  @!P0 SYNCS.PHASECHK.TRANS64 P0, [R0+URZ], R3 ;  /* 0x00000003000085a7 */ /* 0x000ea400080010ff */
[----:B--2---:R-:W-:Y:S05]  /*7e00*/  @!P0 BRA `(.L_x_140) ;  /* 0xfffffffc00f08947 */ /* 0x004fea000383ffff */
[----:B------:R-:W-:Y:S05]  /*7e10*/  BRA `(.L_x_141) ;  /* 0xffffffa800f07947 */ /* 0x000fea000383ffff */
.L_x_48:
[----:B---3--:R-:W-:-:S07]  /*7e20*/  MOV R0, UR5 ;  /* 0x0000000500007c02 */ /* 0x008fce0008000f00 */
.L_x_142:
[----:B-1----:R1:W2:Y:S02]  /*7e30*/  SYNCS.PHASECHK.TRANS64.TRYWAIT P0, [R0+URZ], R3 ;  /* 0x00000003000075a7 */ /* 0x0022a400080011ff */
[----:B--2---:R-:W-:Y:S05]  /*7e40*/  @!P0 NANOSLEEP.SYNCS 0x989680 ;  /* 0x009896800000895d */ /* 0x004fea0003900000 */
[----:B------:R-:W2:Y:S02]  /*7e50*/  @!P0 SYNCS.PHASECHK.TRANS64 P0, [R0+URZ], R3 ;  /* 0x00000003000085a7 */ /* 0x000ea400080010ff */
[----:B--2---:R-:W-:Y:S05]  /*7e60*/  @!P0 BRA `(.L_x_142) ;  /* 0xfffffffc00f08947 */ /* 0x004fea000383ffff */
[----:B------:R-:W-:Y:S05]  /*7e70*/  BRA `(.L_x_143) ;  /* 0xffffffa800fc7947 */ /* 0x000fea000383ffff */
.L_x_49:
[----:B---3--:R-:W-:-:S07]  /*7e80*/  MOV R0, UR5 ;  /* 0x0000000500007c02 */ /* 0x008fce0008000f00 */
.L_x_144:
[----:B-1----:R1:W2:Y:S02]  /*7e90*/  SYNCS.PHASECHK.TRANS64.TRYWAIT P0, [R0+URZ], R3 ;  /* 0x00000003000075a7 */ /* 0x0022a400080011ff */
[----:B--2---:R-:W-:Y:S05]  /*7ea0*/  @!P0 NANOSLEEP.SYNCS 0x989680 ;  /* 0x009896800000895d */ /* 0x004fea0003900000 */
[----:B------:R-:W2:Y:S02]  /*7eb0*/  @!P0 SYNCS.PHASECHK.TRANS64 P0, [R0+URZ], R3 ;  /* 0x00000003000085a7 */ /* 0x000ea400080010ff */
[----:B--2---:R-:W-:Y:S05]  /*7ec0*/  @!P0 BRA `(.L_x_144) ;  /* 0xfffffffc00f08947 */ /* 0x004fea000383ffff */
[----:B------:R-:W-:Y:S05]  /*7ed0*/  BRA `(.L_x_145) ;  /* 0xffffffac00087947 */ /* 0x000fea000383ffff */
.L_x_50:
[----:B---3--:R-:W-:-:S07]  /*7ee0*/  MOV R0, UR5 ;  /* 0x0000000500007c02 */ /* 0x008fce0008000f00 */
.L_x_146:
[----:B-1----:R1:W2:Y:S02]  /*7ef0*/  SYNCS.PHASECHK.TRANS64.TRYWAIT P0, [R0+URZ], R3 ;  /* 0x00000003000075a7 */ /* 0x0022a400080011ff */
[----:B--2---:R-:W-:Y:S05]  /*7f00*/  @!P0 NANOSLEEP.SYNCS 0x989680 ;  /* 0x009896800000895d */ /* 0x004fea0003900000 */
[----:B------:R-:W2:Y:S02]  /*7f10*/  @!P0 SYNCS.PHASECHK.TRANS64 P0, [R0+URZ], R3 ;  /* 0x00000003000085a7 */ /* 0x000ea400080010ff */
[----:B--2---:R-:W-:Y:S05]  /*7f20*/  @!P0 BRA `(.L_x_146) ;  /* 0xfffffffc00f08947 */ /* 0x004fea000383ffff */
[----:B------:R-:W-:Y:S05]  /*7f30*/  BRA `(.L_x_147) ;  /* 0xffffffac00147947 */ /* 0x000fea000383ffff */
.L_x_51:
[----:B---3--:R-:W-:-:S07]  /*7f40*/  MOV R0, UR5 ;  /* 0x0000000500007c02 */ /* 0x008fce0008000f00 */
.L_x_148:
[----:B-1----:R1:W2:Y:S02]  /*7f50*/  SYNCS.PHASECHK.TRANS64.TRYWAIT P0, [R0+URZ], R3 ;  /* 0x00000003000075a7 */ /* 0x0022a400080011ff */
[----:B--2---:R-:W-:Y:S05]  /*7f60*/  @!P0 NANOSLEEP.SYNCS 0x989680 ;  /* 0x009896800000895d */ /* 0x004fea0003900000 */
[----:B------:R-:W2:Y:S02]  /*7f70*/  @!P0 SYNCS.PHASECHK.TRANS64 P0, [R0+URZ], R3 ;  /* 0x00000003000085a7 */ /* 0x000ea400080010ff */
[----:B--2---:R-:W-:Y:S05]  /*7f80*/  @!P0 BRA `(.L_x_148) ;  /* 0xfffffffc00f08947 */ /* 0x004fea000383ffff */
[----:B------:R-:W-:Y:S05]  /*7f90*/  BRA `(.L_x_149) ;  /* 0xffffffac00207947 */ /* 0x000fea000383ffff */
.L_x_52:
[----:B---3--:R-:W-:-:S07]  /*7fa0*/  MOV R0, UR5 ;  /* 0x0000000500007c02 */ /* 0x008fce0008000f00 */
.L_x_150:
[----:B-1----:R1:W2:Y:S02]  /*7fb0*/  SYNCS.PHASECHK.TRANS64.TRYWAIT P0, [R0+URZ], R3 ;  /* 0x00000003000075a7 */ /* 0x0022a400080011ff */
[----:B--2---:R-:W-:Y:S05]  /*7fc0*/  @!P0 NANOSLEEP.SYNCS 0x989680 ;  /* 0x009896800000895d */ /* 0x004fea0003900000 */
[----:B------:R-:W2:Y:S02]  /*7fd0*/  @!P0 SYNCS.PHASECHK.TRANS64 P0, [R0+URZ], R3 ;  /* 0x00000003000085a7 */ /* 0x000ea400080010ff */
[----:B--2---:R-:W-:Y:S05]  /*7fe0*/  @!P0 BRA `(.L_x_150) ;  /* 0xfffffffc00f08947 */ /* 0x004fea000383ffff */
[----:B------:R-:W-:Y:S05]  /*7ff0*/  BRA `(.L_x_151) ;  /* 0xffffffac002c7947 */ /* 0x000fea000383ffff */
.L_x_53:
[----:B---3--:R-:W-:-:S07]  /*8000*/  MOV R0, UR5 ;  /* 0x0000000500007c02 */ /* 0x008fce0008000f00 */
.L_x_152:
[----:B-1----:R1:W2:Y:S02]  /*8010*/  SYNCS.PHASECHK.TRANS64.TRYWAIT P0, [R0+URZ], R3 ;  /* 0x00000003000075a7 */ /* 0x0022a400080011ff */
[----:B--2---:R-:W-:Y:S05]  /*8020*/  @!P0 NANOSLEEP.SYNCS 0x989680 ;  /* 0x009896800000895d */ /* 0x004fea0003900000 */
[----:B------:R-:W2:Y:S02]  /*8030*/  @!P0 SYNCS.PHASECHK.TRANS64 P0, [R0+URZ], R3 ;  /* 0x00000003000085a7 */ /* 0x000ea400080010ff */
[----:B--2---:R-:W-:Y:S05]  /*8040*/  @!P0 BRA `(.L_x_152) ;  /* 0xfffffffc00f08947 */ /* 0x004fea000383ffff */
[----:B------:R-:W-:Y:S05]  /*8050*/  BRA `(.L_x_153) ;  /* 0xffffffac00387947 */ /* 0x000fea000383ffff */
.L_x_54:
[----:B---3--:R-:W-:-:S07]  /*8060*/  MOV R0, UR5 ;  /* 0x0000000500007c02 */ /* 0x008fce0008000f00 */
.L_x_154:
[----:B-1----:R1:W2:Y:S02]  /*8070*/  SYNCS.PHASECHK.TRANS64.TRYWAIT P0, [R0+URZ], R3 ;  /* 0x00000003000075a7 */ /* 0x0022a400080011ff */
[----:B--2---:R-:W-:Y:S05]  /*8080*/  @!P0 NANOSLEEP.SYNCS 0x989680 ;  /* 0x009896800000895d */ /* 0x004fea0003900000 */
[----:B------:R-:W2:Y:S02]  /*8090*/  @!P0 SYNCS.PHASECHK.TRANS64 P0, [R0+URZ], R3 ;  /* 0x00000003000085a7 */ /* 0x000ea400080010ff */
[----:B--2---:R-:W-:Y:S05]  /*80a0*/  @!P0 BRA `(.L_x_154) ;  /* 0xfffffffc00f08947 */ /* 0x004fea000383ffff */
[----:B------:R-:W-:Y:S05]  /*80b0*/  BRA `(.L_x_155) ;  /* 0xffffffac00447947 */ /* 0x000fea000383ffff */
.L_x_55:
[----:B---3--:R-:W-:-:S07]  /*80c0*/  MOV R0, UR5 ;  /* 0x0000000500007c02 */ /* 0x008fce0008000f00 */
.L_x_156:
[----:B-1----:R1:W2:Y:S02]  /*80d0*/  SYNCS.PHASECHK.TRANS64.TRYWAIT P0, [R0+URZ], R3 ;  /* 0x00000003000075a7 */ /* 0x0022a400080011ff */
[----:B--2---:R-:W-:Y:S05]  /*80e0*/  @!P0 NANOSLEEP.SYNCS 0x989680 ;  /* 0x009896800000895d */ /* 0x004fea0003900000 */
[----:B------:R-:W2:Y:S02]  /*80f0*/  @!P0 SYNCS.PHASECHK.TRANS64 P0, [R0+URZ], R3 ;  /* 0x00000003000085a7 */ /* 0x000ea400080010ff */
[----:B--2---:R-:W-:Y:S05]  /*8100*/  @!P0 BRA `(.L_x_156) ;  /* 0xfffffffc00f08947 */ /* 0x004fea000383ffff */
[----:B------:R-:W-:Y:S05]  /*8110*/  BRA `(.L_x_157) ;  /* 0xffffffac00507947 */ /* 0x000fea000383ffff */
.L_x_56:
[----:B---3--:R-:W-:-:S07]  /*8120*/  MOV R0, UR5 ;  /* 0x0000000500007c02 */ /* 0x008fce0008000f00 */
.L_x_158:
[----:B-1----:R1:W2:Y:S02]  /*8130*/  SYNCS.PHASECHK.TRANS64.TRYWAIT P0, [R0+URZ], R3 ;  /* 0x00000003000075a7 */ /* 0x0022a400080011ff */
[----:B--2---:R-:W-:Y:S05]  /*8140*/  @!P0 NANOSLEEP.SYNCS 0x989680 ;  /* 0x009896800000895d */ /* 0x004fea0003900000 */
[----:B------:R-:W2:Y:S02]  /*8150*/  @!P0 SYNCS.PHASECHK.TRANS64 P0, [R0+URZ], R3 ;  /* 0x00000003000085a7 */ /* 0x000ea400080010ff */
[----:B--2---:R-:W-:Y:S05]  /*8160*/  @!P0 BRA `(.L_x_158) ;  /* 0xfffffffc00f08947 */ /* 0x004fea000383ffff */
[----:B------:R-:W-:Y:S05]  /*8170*/  BRA `(.L_x_159) ;  /* 0xffffffac005c7947 */ /* 0x000fea000383ffff */
.L_x_57:
[----:B---3--:R-:W-:-:S07]  /*8180*/  MOV R0, UR5 ;  /* 0x0000000500007c02 */ /* 0x008fce0008000f00 */
.L_x_160:
[----:B-1----:R1:W2:Y:S02]  /*8190*/  SYNCS.PHASECHK.TRANS64.TRYWAIT P0, [R0+URZ], R3 ;  /* 0x00000003000075a7 */ /* 0x0022a400080011ff */
[----:B--2---:R-:W-:Y:S05]  /*81a0*/  @!P0 NANOSLEEP.SYNCS 0x989680 ;  /* 0x009896800000895d */ /* 0x004fea0003900000 */
[----:B------:R-:W2:Y:S02]  /*81b0*/  @!P0 SYNCS.PHASECHK.TRANS64 P0, [R0+URZ], R3 ;  /* 0x00000003000085a7 */ /* 0x000ea400080010ff */
[----:B--2---:R-:W-:Y:S05]  /*81c0*/  @!P0 BRA `(.L_x_160) ;  /* 0xfffffffc00f08947 */ /* 0x004fea000383ffff */
[----:B------:R-:W-:Y:S05]  /*81d0*/  BRA `(.L_x_161) ;  /* 0xffffffac00687947 */ /* 0x000fea000383ffff */
.L_x_58:
[----:B---3--:R-:W-:-:S07]  /*81e0*/  MOV R0, UR5 ;  /* 0x0000000500007c02 */ /* 0x008fce0008000f00 */
.L_x_162:
[----:B-1----:R1:W2:Y:S02]  /*81f0*/  SYNCS.PHASECHK.TRANS64.TRYWAIT P0, [R0+URZ], R3 ;  /* 0x00000003000075a7 */ /* 0x0022a400080011ff */
[----:B--2---:R-:W-:Y:S05]  /*8200*/  @!P0 NANOSLEEP.SYNCS 0x989680 ;  /* 0x009896800000895d */ /* 0x004fea0003900000 */
[----:B------:R-:W2:Y:S02]  /*8210*/  @!P0 SYNCS.PHASECHK.TRANS64 P0, [R0+URZ], R3 ;  /* 0x00000003000085a7 */ /* 0x000ea400080010ff */
[----:B--2---:R-:W-:Y:S05]  /*8220*/  @!P0 BRA `(.L_x_162) ;  /* 0xfffffffc00f08947 */ /* 0x004fea000383ffff */
[----:B------:R-:W-:Y:S05]  /*8230*/  BRA `(.L_x_163) ;  /* 0xffffffac00747947 */ /* 0x000fea000383ffff */
.L_x_59:
[----:B---3--:R-:W-:-:S07]  /*8240*/  MOV R0, UR5 ;  /* 0x0000000500007c02 */ /* 0x008fce0008000f00 */
.L_x_164:
[----:B-1----:R1:W2:Y:S02]  /*8250*/  SYNCS.PHASECHK.TRANS64.TRYWAIT P0, [R0+URZ], R3 ;  /* 0x00000003000075a7 */ /* 0x0022a400080011ff */
[----:B--2---:R-:W-:Y:S05]  /*8260*/  @!P0 NANOSLEEP.SYNCS 0x989680 ;  /* 0x009896800000895d */ /* 0x004fea0003900000 */
[----:B------:R-:W2:Y:S02]  /*8270*/  @!P0 SYNCS.PHASECHK.TRANS64 P0, [R0+URZ], R3 ;  /* 0x00000003000085a7 */ /* 0x000ea400080010ff */
[----:B--2---:R-:W-:Y:S05]  /*8280*/  @!P0 BRA `(.L_x_164) ;  /* 0xfffffffc00f08947 */ /* 0x004fea000383ffff */
[----:B------:R-:W-:Y:S05]  /*8290*/  BRA `(.L_x_165) ;  /* 0xffffffac00807947 */ /* 0x000fea000383ffff */
.L_x_60:
[----:B---3--:R-:W-:-:S07]  /*82a0*/  MOV R0, UR5 ;  /* 0x0000000500007c02 */ /* 0x008fce0008000f00 */
.L_x_166:
[----:B-1----:R1:W2:Y:S02]  /*82b0*/  SYNCS.PHASECHK.TRANS64.TRYWAIT P0, [R0+URZ], R3 ;  /* 0x00000003000075a7 */ /* 0x0022a400080011ff */
[----:B--2---:R-:W-:Y:S05]  /*82c0*/  @!P0 NANOSLEEP.SYNCS 0x989680 ;  /* 0x009896800000895d */ /* 0x004fea0003900000 */
[----:B------:R-:W2:Y:S02]  /*82d0*/  @!P0 SYNCS.PHASECHK.TRANS64 P0, [R0+URZ], R3 ;  /* 0x00000003000085a7 */ /* 0x000ea400080010ff */
[----:B--2---:R-:W-:Y:S05]  /*82e0*/  @!P0 BRA `(.L_x_166) ;  /* 0xfffffffc00f08947 */ /* 0x004fea000383ffff */
[----:B------:R-:W-:Y:S05]  /*82f0*/  BRA `(.L_x_167) ;  /* 0xffffffac008c7947 */ /* 0x000fea000383ffff */
.L_x_61:
[----:B---3--:R-:W-:-:S07]  /*8300*/  MOV R0, UR5 ;  /* 0x0000000500007c02 */ /* 0x008fce0008000f00 */
.L_x_168:
[----:B-1----:R1:W2:Y:S02]  /*8310*/  SYNCS.PHASECHK.TRANS64.TRYWAIT P0, [R0+URZ], R3 ;  /* 0x00000003000075a7 */ /* 0x0022a400080011ff */
[----:B--2---:R-:W-:Y:S05]  /*8320*/  @!P0 NANOSLEEP.SYNCS 0x989680 ;  /* 0x009896800000895d */ /* 0x004fea0003900000 */
[----:B------:R-:W2:Y:S02]  /*8330*/  @!P0 SYNCS.PHASECHK.TRANS64 P0, [R0+URZ], R3 ;  /* 0x00000003000085a7 */ /* 0x000ea400080010ff */
[----:B--2---:R-:W-:Y:S05]  /*8340*/  @!P0 BRA `(.L_x_168) ;  /* 0xfffffffc00f08947 */ /* 0x004fea000383ffff */
[----:B------:R-:W-:Y:S05]  /*8350*/  BRA `(.L_x_169) ;  /* 0xffffffac00987947 */ /* 0x000fea000383ffff */
.L_x_62:
[----:B---3--:R-:W-:-:S07]  /*8360*/  MOV R0, UR5 ;  /* 0x0000000500007c02 */ /* 0x008fce0008000f00 */
.L_x_170:
[----:B-1----:R1:W2:Y:S02]  /*8370*/  SYNCS.PHASECHK.TRANS64.TRYWAIT P0, [R0+URZ], R3 ;  /* 0x00000003000075a7 */ /* 0x0022a400080011ff */
[----:B--2---:R-:W-:Y:S05]  /*8380*/  @!P0 NANOSLEEP.SYNCS 0x989680 ;  /* 0x009896800000895d */ /* 0x004fea0003900000 */
[----:B------:R-:W2:Y:S02]  /*8390*/  @!P0 SYNCS.PHASECHK.TRANS64 P0, [R0+URZ], R3 ;  /* 0x00000003000085a7 */ /* 0x000ea400080010ff */
[----:B--2---:R-:W-:Y:S05]  /*83a0*/  @!P0 BRA `(.L_x_170) ;  /* 0xfffffffc00f08947 */ /* 0x004fea000383ffff */
[----:B------:R-:W-:Y:S05]  /*83b0*/  BRA `(.L_x_171) ;  /* 0xffffffac00a47947 */ /* 0x000fea000383ffff */
.L_x_65:
[----:B-1----:R1:W2:Y:S02]  /*83c0*/  SYNCS.PHASECHK.TRANS64.TRYWAIT P0, [R0+URZ+0x1c0], R5 ;  /* 0x0001c005000075a7 */ /* 0x0022a400080011ff */
[----:B--2---:R-:W-:Y:S05]  /*83d0*/  @!P0 NANOSLEEP.SYNCS 0x989680 ;  /* 0x009896800000895d */ /* 0x004fea0003900000 */
[----:B------:R-:W2:Y:S02]  /*83e0*/  @!P0 SYNCS.PHASECHK.TRANS64 P0, [R0+URZ+0x1c0], R5 ;  /* 0x0001c005000085a7 */ /* 0x000ea400080010ff */
[----:B--2---:R-:W-:Y:S05]  /*83f0*/  @!P0 BRA `(.L_x_65) ;  /* 0xfffffffc00f08947 */ /* 0x004fea000383ffff */
[----:B------:R-:W-:Y:S05]  /*8400*/  BRA `(.L_x_172) ;  /* 0xffffffb000047947 */ /* 0x000fea000383ffff */
.L_x_66:
[----:B------:R-:W-:-:S07]  /*8410*/  MOV R0, UR5 ;  /* 0x0000000500007c02 */ /* 0x000fce0008000f00 */
.L_x_173:
[----:B-1----:R1:W2:Y:S02]  /*8420*/  SYNCS.PHASECHK.TRANS64.TRYWAIT P0, [R0+URZ+0x170], R7 ;  /* 0x00017007000075a7 */ /* 0x0022a400080011ff */
[----:B--2---:R-:W-:Y:S05]  /*8430*/  @!P0 NANOSLEEP.SYNCS 0x989680 ;  /* 0x009896800000895d */ /* 0x004fea0003900000 */
[----:B------:R-:W2:Y:S02]  /*8440*/  @!P0 SYNCS.PHASECHK.TRANS64 P0, [R0+URZ+0x170], R7 ;  /* 0x00017007000085a7 */ /* 0x000ea400080010ff */
[----:B--2---:R-:W-:Y:S05]  /*8450*/  @!P0 BRA `(.L_x_173) ;  /* 0xfffffffc00f08947 */ /* 0x004fea000383ffff */
[----:B------:R-:W-:Y:S05]  /*8460*/  BRA `(.L_x_174) ;  /* 0xffffffb000147947 */ /* 0x000fea000383ffff */
.L_x_67:
[----:B-1----:R1:W2:Y:S02]  /*8470*/  SYNCS.PHASECHK.TRANS64.TRYWAIT P1, [R0+URZ+0x160], R5 ;  /* 0x00016005000075a7 */ /* 0x0022a400080211ff */
[----:B--2---:R-:W-:Y:S05]  /*8480*/  @!P1 NANOSLEEP.SYNCS 0x989680 ;  /* 0x009896800000995d */ /* 0x004fea0003900000 */
[----:B------:R-:W2:Y:S02]  /*8490*/  @!P1 SYNCS.PHASECHK.TRANS64 P1, [R0+URZ+0x160], R5 ;  /* 0x00016005000095a7 */ /* 0x000ea400080210ff */
[----:B--2---:R-:W-:Y:S05]  /*84a0*/  @!P1 BRA `(.L_x_67) ;  /* 0xfffffffc00f09947 */ /* 0x004fea000383ffff */
[----:B------:R-:W-:Y:S05]  /*84b0*/  BRA `(.L_x_175) ;  /* 0xffffffb000447947 */ /* 0x000fea000383ffff */
.L_x_70:
[----:B------:R-:W-:-:S07]  /*84c0*/  MOV R0, UR5 ;  /* 0x0000000500007c02 */ /* 0x000fce0008000f00 */
.L_x_176:
[----:B-1----:R1:W2:Y:S02]  /*84d0*/  SYNCS.PHASECHK.TRANS64.TRYWAIT P0, [R0+URZ+0x170], R3 ;  /* 0x00017003000075a7 */ /* 0x0022a400080011ff */
[----:B--2---:R-:W-:Y:S05]  /*84e0*/  @!P0 NANOSLEEP.SYNCS 0x989680 ;  /* 0x009896800000895d */ /* 0x004fea0003900000 */
[----:B------:R-:W2:Y:S02]  /*84f0*/  @!P0 SYNCS.PHASECHK.TRANS64 P0, [R0+URZ+0x170], R3 ;  /* 0x00017003000085a7 */ /* 0x000ea400080010ff */
[----:B--2---:R-:W-:Y:S05]  /*8500*/  @!P0 BRA `(.L_x_176) ;  /* 0xfffffffc00f08947 */ /* 0x004fea000383ffff */
[----:B------:R-:W-:Y:S05]  /*8510*/  BRA `(.L_x_69) ;  /* 0xffffffb000987947 */ /* 0x000fea000383ffff */
.L_x_79:
[----:B-1----:R-:W-:-:S04]  /*8520*/  MOV R4, UR6 ;  /* 0x0000000600047c02 */ /* 0x002fc80008000f00 */
[----:B------:R1:W2:Y:S03]  /*8530*/  SYNCS.PHASECHK.TRANS64.TRYWAIT P0, [R4+URZ+0x8], R5 ;  /* 0x00000805040075a7 */ /* 0x0002a600080011ff */
[----:B--2---:R-:W-:Y:S05]  /*8540*/  @!P0 NANOSLEEP.SYNCS 0x989680 ;  /* 0x009896800000895d */ /* 0x004fea0003900000 */
[----:B------:R-:W2:Y:S02]  /*8550*/  @!P0 SYNCS.PHASECHK.TRANS64 P0, [R4+URZ+0x8], R5 ;  /* 0x00000805040085a7 */ /* 0x000ea400080010ff */
[----:B--2---:R-:W-:Y:S05]  /*8560*/  @!P0 BRA `(.L_x_79) ;  /* 0xfffffffc00ec8947 */ /* 0x004fea000383ffff */
[----:B------:R-:W-:Y:S05]  /*8570*/  BRA `(.L_x_78) ;  /* 0xffffffb4004c7947 */ /* 0x000fea000383ffff */
.L_x_81:
[----:B------:R-:W-:Y:S01]  /*8580*/  BSSY B0, `(.L_x_177) ;  /* 0x0000006000007945 */ /* 0x000fe20003800000 */
[----:B------:R-:W-:-:S07]  /*8590*/  MOV R15, 0xffffffff ;  /* 0xffffffff000f7802 */ /* 0x000fce0000000f00 */
[----:B-1---5:R-:W-:Y:S05]  /*85a0*/  WARPSYNC.COLLECTIVE R15, `(.L_x_178) ;  /* 0x000000000f0c7348 */ /* 0x022fea0003c00000 */
[----:B------:R-:W-:Y:S02]  /*85b0*/  ELECT P6, UR79, PT ;  /* 0x00000000004f782f */ /* 0x000fe400038c0000 */
[----:B------:R-:W-:Y:S01]  /*85c0*/  MOV R14, UR79 ;  /* 0x0000004f000e7c02 */ /* 0x000fe20008000f00 */
[----:B-1---5:R-:W-:Y:S10]  /*85d0*/  ENDCOLLECTIVE ;  /* 0x000000000000791b */ /* 0x022ff40003800000 */
.L_x_178:
[----:B------:R-:W-:Y:S05]  /*85e0*/  BSYNC B0 ;  /* 0x0000000000007941 */ /* 0x000fea0003800000 */
.L_x_177:
[----:B------:R-:W-:Y:S05]  /*85f0*/  BRA `(.L_x_179) ;  /* 0xffffffb4007c7947 */ /* 0x000fea000383ffff */
.L_x_83:
[----:B-1----:R-:W-:-:S04]  /*8600*/  MOV R2, UR6 ;  /* 0x0000000600027c02 */ /* 0x002fc80008000f00 */
[----:B------:R1:W2:Y:S03]  /*8610*/  SYNCS.PHASECHK.TRANS64.TRYWAIT P0, [R2+URZ+0x8], R3 ;  /* 0x00000803020075a7 */ /* 0x0002a600080011ff */
[----:B--2---:R-:W-:Y:S05]  /*8620*/  @!P0 NANOSLEEP.SYNCS 0x989680 ;  /* 0x009896800000895d */ /* 0x004fea0003900000 */
[----:B------:R-:W2:Y:S02]  /*8630*/  @!P0 SYNCS.PHASECHK.TRANS64 P0, [R2+URZ+0x8], R3 ;  /* 0x00000803020085a7 */ /* 0x000ea400080010ff */
[----:B--2---:R-:W-:Y:S05]  /*8640*/  @!P0 BRA `(.L_x_83) ;  /* 0xfffffffc00ec8947 */ /* 0x004fea000383ffff */
[----:B------:R-:W-:Y:S05]  /*8650*/  BRA `(.L_x_82) ;  /* 0xffffffb400807947 */ /* 0x000fea000383ffff */
.L_x_84:
[----:B-1----:R1:W2:Y:S02]  /*8660*/  SYNCS.PHASECHK.TRANS64.TRYWAIT P0, [R0+URZ+0x160], R5 ;  /* 0x00016005000075a7 */ /* 0x0022a400080011ff */
[----:B--2---:R-:W-:Y:S05]  /*8670*/  @!P0 NANOSLEEP.SYNCS 0x989680 ;  /* 0x009896800000895d */ /* 0x004fea0003900000 */
[----:B------:R-:W2:Y:S02]  /*8680*/  @!P0 SYNCS.PHASECHK.TRANS64 P0, [R0+URZ+0x160], R5 ;  /* 0x00016005000085a7 */ /* 0x000ea400080010ff */
[----:B--2---:R-:W-:Y:S05]  /*8690*/  @!P0 BRA `(.L_x_84) ;  /* 0xfffffffc00f08947 */ /* 0x004fea000383ffff */
[----:B------:R-:W-:Y:S05]  /*86a0*/  BRA `(.L_x_180) ;  /* 0xffffffb8005c7947 */ /* 0x000fea000383ffff */
.L_x_86:
[----:B------:R-:W-:-:S07]  /*86b0*/  MOV R0, UR10 ;  /* 0x0000000a00007c02 */ /* 0x000fce0008000f00 */
.L_x_181:
[----:B-1----:R1:W2:Y:S02]  /*86c0*/  SYNCS.PHASECHK.TRANS64.TRYWAIT P0, [R0+URZ+0x1a0], R5 ;  /* 0x0001a005000075a7 */ /* 0x0022a400080011ff */
[----:B--2---:R-:W-:Y:S05]  /*86d0*/  @!P0 NANOSLEEP.SYNCS 0x989680 ;  /* 0x009896800000895d */ /* 0x004fea0003900000 */
[----:B------:R-:W2:Y:S02]  /*86e0*/  @!P0 SYNCS.PHASECHK.TRANS64 P0, [R0+URZ+0x1a0], R5 ;  /* 0x0001a005000085a7 */ /* 0x000ea400080010ff */
[----:B--2---:R-:W-:Y:S05]  /*86f0*/  @!P0 BRA `(.L_x_181) ;  /* 0xfffffffc00f08947 */ /* 0x004fea000383ffff */
[----:B------:R-:W-:Y:S05]  /*8700*/  BRA `(.L_x_182) ;  /* 0xffffffb800a87947 */ /* 0x000fea000383ffff */
.L_x_89:
[----:B------:R-:W-:Y:S07]  /*8710*/  MOV R0, UR9 ;  /* 0x0000000900007c02 */ /* 0x000fee0008000f00 */
.L_x_183:
[----:B-1----:R1:W2:Y:S02]  /*8720*/  SYNCS.PHASECHK.TRANS64.TRYWAIT P0, [R0+URZ], R5 ;  /* 0x00000005000075a7 */ /* 0x0022a400080011ff */
[----:B--2---:R-:W-:Y:S05]  /*8730*/  @!P0 NANOSLEEP.SYNCS 0x989680 ;  /* 0x009896800000895d */ /* 0x004fea0003900000 */
[----:B------:R-:W2:Y:S02]  /*8740*/  @!P0 SYNCS.PHASECHK.TRANS64 P0, [R0+URZ], R5 ;  /* 0x00000005000085a7 */ /* 0x000ea400080010ff */
[----:B--2---:R-:W-:Y:S05]  /*8750*/  @!P0 BRA `(.L_x_183) ;  /* 0xfffffffc00f08947 */ /* 0x004fea000383ffff */
[----:B------:R-:W-:Y:S05]  /*8760*/  BRA `(.L_x_88) ;  /* 0xffffffb800bc7947 */ /* 0x000fea000383ffff */
.L_x_93:
[----:B-1----:R-:W-:-:S07]  /*8770*/  MOV R0, UR7 ;  /* 0x0000000700007c02 */ /* 0x002fce0008000f00 */
.L_x_184:
[----:B-1----:R1:W2:Y:S02]  /*8780*/  SYNCS.PHASECHK.TRANS64.TRYWAIT P0, [R0+URZ], R3 ;  /* 0x00000003000075a7 */ /* 0x0022a400080011ff */
[----:B--2---:R-:W-:Y:S05]  /*8790*/  @!P0 NANOSLEEP.SYNCS 0x989680 ;  /* 0x009896800000895d */ /* 0x004fea0003900000 */
[----:B------:R-:W2:Y:S02]  /*87a0*/  @!P0 SYNCS.PHASECHK.TRANS64 P0, [R0+URZ], R3 ;  /* 0x00000003000085a7 */ /* 0x000ea400080010ff */
[----:B--2---:R-:W-:Y:S05]  /*87b0*/  @!P0 BRA `(.L_x_184) ;  /* 0xfffffffc00f08947 */ /* 0x004fea000383ffff */
[----:B------:R-:W-:Y:S05]  /*87c0*/  BRA `(.L_x_185) ;  /* 0xffffffbc00887947 */ /* 0x000fea000383ffff */
.L_x_94:
[----:B------:R-:W-:-:S07]  /*87d0*/  MOV R0, UR7 ;  /* 0x0000000700007c02 */ /* 0x000fce0008000f00 */
.L_x_186:
[----:B-1----:R1:W2:Y:S02]  /*87e0*/  SYNCS.PHASECHK.TRANS64.TRYWAIT P0, [R0+URZ], R3 ;  /* 0x00000003000075a7 */ /* 0x0022a400080011ff */
[----:B--2---:R-:W-:Y:S05]  /*87f0*/  @!P0 NANOSLEEP.SYNCS 0x989680 ;  /* 0x009896800000895d */ /* 0x004fea0003900000 */
[----:B------:R-:W2:Y:S02]  /*8800*/  @!P0 SYNCS.PHASECHK.TRANS64 P0, [R0+URZ], R3 ;  /* 0x00000003000085a7 */ /* 0x000ea400080010ff */
[----:B--2---:R-:W-:Y:S05]  /*8810*/  @!P0 BRA `(.L_x_186) ;  /* 0xfffffffc00f08947 */ /* 0x004fea000383ffff */
[----:B------:R-:W-:Y:S05]  /*8820*/  BRA `(.L_x_187) ;  /* 0xffffffbc00947947 */ /* 0x000fea000383ffff */
.L_x_95:
[----:B------:R-:W-:-:S07]  /*8830*/  MOV R0, UR7 ;  /* 0x0000000700007c02 */ /* 0x000fce0008000f00 */
.L_x_188:
[----:B-1----:R1:W2:Y:S02]  /*8840*/  SYNCS.PHASECHK.TRANS64.TRYWAIT P0, [R0+URZ], R3 ;  /* 0x00000003000075a7 */ /* 0x0022a400080011ff */
[----:B--2---:R-:W-:Y:S05]  /*8850*/  @!P0 NANOSLEEP.SYNCS 0x989680 ;  /* 0x009896800000895d */ /* 0x004fea0003900000 */
[----:B------:R-:W2:Y:S02]  /*8860*/  @!P0 SYNCS.PHASECHK.TRANS64 P0, [R0+URZ], R3 ;  /* 0x00000003000085a7 */ /* 0x000ea400080010ff */
[----:B--2---:R-:W-:Y:S05]  /*8870*/  @!P0 BRA `(.L_x_188) ;  /* 0xfffffffc00f08947 */ /* 0x004fea000383ffff */
[----:B------:R-:W-:Y:S05]  /*8880*/  BRA `(.L_x_189) ;  /* 0xffffffbc00a07947 */ /* 0x000fea000383ffff */
.L_x_98:
[----:B------:R-:W-:-:S07]  /*8890*/  MOV R0, UR8 ;  /* 0x0000000800007c02 */ /* 0x000fce0008000f00 */
.L_x_190:
[----:B-1----:R1:W2:Y:S02]  /*88a0*/  SYNCS.PHASECHK.TRANS64.TRYWAIT P1, [R0+URZ+0x1e0], R3 ;  /* 0x0001e003000075a7 */ /* 0x0022a400080211ff */
[----:B--2---:R-:W-:Y:S05]  /*88b0*/  @!P1 NANOSLEEP.SYNCS 0x989680 ;  /* 0x009896800000995d */ /* 0x004fea0003900000 */
[----:B------:R-:W2:Y:S02]  /*88c0*/  @!P1 SYNCS.PHASECHK.TRANS64 P1, [R0+URZ+0x1e0], R3 ;  /* 0x0001e003000095a7 */ /* 0x000ea400080210ff */
[----:B--2---:R-:W-:Y:S05]  /*88d0*/  @!P1 BRA `(.L_x_190) ;  /* 0xfffffffc00f09947 */ /* 0x004fea000383ffff */
[----:B------:R-:W-:Y:S05]  /*88e0*/  BRA `(.L_x_191) ;  /* 0xffffffbc00ec7947 */ /* 0x000fea000383ffff */
.L_x_103:
[----:B--2---:R2:W4:Y:S02]  /*88f0*/  SYNCS.PHASECHK.TRANS64.TRYWAIT P0, [R0+URZ+0x160], R3 ;  /* 0x00016003000075a7 */ /* 0x00452400080011ff */
[----:B----4-:R-:W-:Y:S05]  /*8900*/  @!P0 NANOSLEEP.SYNCS 0x989680 ;  /* 0x009896800000895d */ /* 0x010fea0003900000 */
[----:B------:R-:W4:Y:S02]  /*8910*/  @!P0 SYNCS.PHASECHK.TRANS64 P0, [R0+URZ+0x160], R3 ;  /* 0x00016003000085a7 */ /* 0x000f2400080010ff */
[----:B----4-:R-:W-:Y:S05]  /*8920*/  @!P0 BRA `(.L_x_103) ;  /* 0xfffffffc00f08947 */ /* 0x010fea000383ffff */
[----:B------:R-:W-:Y:S05]  /*8930*/  BRA `(.L_x_192) ;  /* 0xffffffc000f07947 */ /* 0x000fea000383ffff */
.L_x_106:
[----:B------:R-:W-:Y:S07]  /*8940*/  MOV R0, UR6 ;  /* 0x0000000600007c02 */ /* 0x000fee0008000f00 */
.L_x_193:
[----:B--2---:R2:W4:Y:S02]  /*8950*/  SYNCS.PHASECHK.TRANS64.TRYWAIT P0, [R0+URZ+0x158], R3 ;  /* 0x00015803000075a7 */ /* 0x00452400080011ff */
[----:B----4-:R-:W-:Y:S05]  /*8960*/  @!P0 NANOSLEEP.SYNCS 0x989680 ;  /* 0x009896800000895d */ /* 0x010fea0003900000 */
[----:B------:R-:W4:Y:S02]  /*8970*/  @!P0 SYNCS.PHASECHK.TRANS64 P0, [R0+URZ+0x158], R3 ;  /* 0x00015803000085a7 */ /* 0x000f2400080010ff */
[----:B----4-:R-:W-:Y:S05]  /*8980*/  @!P0 BRA `(.L_x_193) ;  /* 0xfffffffc00f08947 */ /* 0x010fea000383ffff */
[----:B------:R-:W-:Y:S05]  /*8990*/  BRA `(.L_x_105) ;  /* 0xffffffc400dc7947 */ /* 0x000fea000383ffff */
.L_x_109:
[----:B------:R-:W-:Y:S07]  /*89a0*/  MOV R3, UR6 ;  /* 0x0000000600037c02 */ /* 0x000fee0008000f00 */
.L_x_194:
[----:B-1----:R1:W2:Y:S02]  /*89b0*/  SYNCS.PHASECHK.TRANS64.TRYWAIT P2, [R3+URZ+0x148], R26 ;  /* 0x0001481a030075a7 */ /* 0x0022a400080411ff */
[----:B--2---:R-:W-:Y:S05]  /*89c0*/  @!P2 NANOSLEEP.SYNCS 0x989680 ;  /* 0x009896800000a95d */ /* 0x004fea0003900000 */
[----:B------:R-:W2:Y:S02]  /*89d0*/  @!P2 SYNCS.PHASECHK.TRANS64 P2, [R3+URZ+0x148], R26 ;  /* 0x0001481a0300a5a7 */ /* 0x000ea400080410ff */
[----:B--2---:R-:W-:Y:S05]  /*89e0*/  @!P2 BRA `(.L_x_194) ;  /* 0xfffffffc00f0a947 */ /* 0x004fea000383ffff */
[----:B------:R-:W-:Y:S05]  /*89f0*/  BRA `(.L_x_195) ;  /* 0xffffffc800707947 */ /* 0x000fea000383ffff */
.L_x_112:
[----:B---3--:R3:W4:Y:S02]  /*8a00*/  SYNCS.PHASECHK.TRANS64.TRYWAIT P0, [R0+URZ+0x160], R3 ;  /* 0x00016003000075a7 */ /* 0x00872400080011ff */
[----:B----4-:R-:W-:Y:S05]  /*8a10*/  @!P0 NANOSLEEP.SYNCS 0x989680 ;  /* 0x009896800000895d */ /* 0x010fea0003900000 */
[----:B------:R-:W4:Y:S02]  /*8a20*/  @!P0 SYNCS.PHASECHK.TRANS64 P0, [R0+URZ+0x160], R3 ;  /* 0x00016003000085a7 */ /* 0x000f2400080010ff */
[----:B----4-:R-:W-:Y:S05]  /*8a30*/  @!P0 BRA `(.L_x_112) ;  /* 0xfffffffc00f08947 */ /* 0x010fea000383ffff */
[----:B------:R-:W-:Y:S05]  /*8a40*/  BRA `(.L_x_196) ;  /* 0xffffffcc00c07947 */ /* 0x000fea000383ffff */
.L_x_123:
[----:B-1----:R-:W-:Y:S04]  /*8a50*/  MOV R0, UR43 ;  /* 0x0000002b00007c02 */ /* 0x002fe80008000f00 */
[----:B------:R1:W2:Y:S03]  /*8a60*/  SYNCS.PHASECHK.TRANS64.TRYWAIT P1, [R0+URZ+0x140], R3 ;  /* 0x00014003000075a7 */ /* 0x0002a600080211ff */
[----:B--2---:R-:W-:Y:S05]  /*8a70*/  @!P1 NANOSLEEP.SYNCS 0x989680 ;  /* 0x009896800000995d */ /* 0x004fea0003900000 */
[----:B------:R-:W2:Y:S02]  /*8a80*/  @!P1 SYNCS.PHASECHK.TRANS64 P1, [R0+URZ+0x140], R3 ;  /* 0x00014003000095a7 */ /* 0x000ea400080210ff */
[----:B--2---:R-:W-:Y:S05]  /*8a90*/  @!P1 BRA `(.L_x_123) ;  /* 0xfffffffc00ec9947 */ /* 0x004fea000383ffff */
[----:B------:R-:W-:Y:S05]  /*8aa0*/  BRA `(.L_x_122) ;  /* 0xffffffd800bc7947 */ /* 0x000fea000383ffff */
.L_x_125:
[----:B------:R1:W1:Y:S02]  /*8ab0*/  SYNCS.PHASECHK.TRANS64.TRYWAIT P1, [R181+URZ+0x180], R2 ;  /* 0x00018002b50075a7 */ /* 0x00026400080211ff */
[----:B-1----:R-:W-:Y:S05]  /*8ac0*/  @!P1 NANOSLEEP.SYNCS 0x989680 ;  /* 0x009896800000995d */ /* 0x002fea0003900000 */
[----:B------:R-:W1:Y:S02]  /*8ad0*/  @!P1 SYNCS.PHASECHK.TRANS64 P1, [R181+URZ+0x180], R2 ;  /* 0x00018002b50095a7 */ /* 0x000e6400080210ff */
[----:B-1----:R-:W-:Y:S05]  /*8ae0*/  @!P1 BRA `(.L_x_125) ;  /* 0xfffffffc00f09947 */ /* 0x002fea000383ffff */
[----:B------:R-:W-:Y:S05]  /*8af0*/  BRA `(.L_x_124) ;  /* 0xffffffdc00007947 */ /* 0x000fea000383ffff */
        .weak           $__internal_0_$__cuda_sm10x_tcgen05_guardrail_trap_col_being_dealloced_not_returned_by_alloc
        .type           $__internal_0_$__cuda_sm10x_tcgen05_guardrail_trap_col_being_dealloced_not_returned_by_alloc,@function
        .size           $__internal_0_$__cuda_sm10x_tcgen05_guardrail_trap_col_being_dealloced_not_returned_by_alloc,($__internal_1_$__cuda_sm10x_tcgen05_guardrail_trap_phase_invalid_during_alloc - $__internal_0_$__cuda_sm10x_tcgen05_guardrail_trap_col_being_dealloced_not_returned_by_alloc)
$__internal_0_$__cuda_sm10x_tcgen05_guardrail_trap_col_being_dealloced_not_returned_by_alloc:
[----:B------:R-:W-:Y:S05]  /*8b00*/  BPT.TRAP 0x1 ;  /* 0x000000040000795c */ /* 0x000fea0000300000 */
[----:B------:R-:W-:-:S04]  /*8b10*/  HFMA2 R3, -RZ, RZ, 0, 0 ;  /* 0x00000000ff037431 */ /* 0x000fc800000001ff */
[----:B------:R-:W-:Y:S05]  /*8b20*/  RET.REL.NODEC R2 `(_ZN7cutlass13device_kernelINS_4gemm6kernel13GemmUniversalIN4cute5tupleIJiiiiEEENS1_10collective13CollectiveMmaINS1_35MainloopSm100TmaUmmaWarpSpecializedILi20ELi2ELi4ENS5_IJNS4_1CILi2EEENSA_ILi1EEESC_EEEEENS5_IJNSA_ILi256EEENSA_ILi64EEESG_EEENS_12float_e4m3_tENS5_IJlSC_lEEESI_SJ_NS4_8TiledMMAINS4_8MMA_AtomIJNS4_10MMA_TraitsINS4_25SM100_MMA_F8F6F4_2x1SM_SSEJSI_SI_fSF_SG_NS4_17integral_constantINS4_4UMMA5MajorELSQ_0EEESR_NSO_INSP_7ScaleInELSS_0EEEST_EEEEEENS4_6LayoutINS5_IJSC_SC_SC_EEENS5_IJNSA_ILi0EEESY_SY_EEEEENS5_IJNS4_10UnderscoreES11_S11_EEEEENS4_18SM100_TMA_2SM_LOADENS4_14ComposedLayoutINS4_7SwizzleILi2ELi4ELi3EEENS4_18smem_ptr_flag_bitsILi8EEENSW_INS5_IJNSA_ILi8EEESG_EEENS5_IJSG_SC_EEEEEEEvNS4_8identityES14_S1E_vS1F_EENS_8epilogue10collective18CollectiveEpilogueINS1H_23Sm100TmaWarpSpecializedILi1ELi1ELi64ELb0ELb0EEEJNS5_IJNSA_ILi128EEESG_SG_EEENS5_IJNSW_IS1M_SC_EENSW_ISG_SC_EEEEESI_SJ_SI_SJ_NS1H_6fusion15FusionCallbacksIS1L_NS1R_17LinearCombinationISI_fSI_fLNS_15FloatRoundStyleE2EEES1N_S1Q_JEEENS4_5SM1004TMEM4LOAD26SM100_TMEM_LOAD_32dp32b64xENS4_13SM90_TMA_LOADES1E_NS4_39AutoVectorizingCopyWithAssumedAlignmentILi128EEENS4_14SM90_TMA_STOREES1E_S23_S23_EEEvvEEEEvNT_6ParamsE) ;  /* 0xffffff7402347950 */ /* 0x000fea0003c3ffff */
        .weak           $__internal_1_$__cuda_sm10x_tcgen05_guardrail_trap_phase_invalid_during_alloc
        .type           $__internal_1_$__cuda_sm10x_tcgen05_guardrail_trap_phase_invalid_during_alloc,@function
        .size           $__internal_1_$__cuda_sm10x_tcgen05_guardrail_trap_phase_invalid_during_alloc,($__internal_2_$__cuda_sm10x_tcgen05_guardrail_trap_unallocated_columns_being_dealloced - $__internal_1_$__cuda_sm10x_tcgen05_guardrail_trap_phase_invalid_during_alloc)
$__internal_1_$__cuda_sm10x_tcgen05_guardrail_trap_phase_invalid_during_alloc:
[----:B------:R-:W-:Y:S05]  /*8b30*/  BPT.TRAP 0x1 ;  /* 0x000000040000795c */ /* 0x000fea0000300000 */
[----:B------:R-:W-:-:S04]  /*8b40*/  MOV R3, 0x0 ;  /* 0x0000000000037802 */ /* 0x000fc80000000f00 */
[----:B------:R-:W-:Y:S05]  /*8b50*/  RET.REL.NODEC R2 `(_ZN7cutlass13device_kernelINS_4gemm6kernel13GemmUniversalIN4cute5tupleIJiiiiEEENS1_10collective13CollectiveMmaINS1_35MainloopSm100TmaUmmaWarpSpecializedILi20ELi2ELi4ENS5_IJNS4_1CILi2EEENSA_ILi1EEESC_EEEEENS5_IJNSA_ILi256EEENSA_ILi64EEESG_EEENS_12float_e4m3_tENS5_IJlSC_lEEESI_SJ_NS4_8TiledMMAINS4_8MMA_AtomIJNS4_10MMA_TraitsINS4_25SM100_MMA_F8F6F4_2x1SM_SSEJSI_SI_fSF_SG_NS4_17integral_constantINS4_4UMMA5MajorELSQ_0EEESR_NSO_INSP_7ScaleInELSS_0EEEST_EEEEEENS4_6LayoutINS5_IJSC_SC_SC_EEENS5_IJNSA_ILi0EEESY_SY_EEEEENS5_IJNS4_10UnderscoreES11_S11_EEEEENS4_18SM100_TMA_2SM_LOADENS4_14ComposedLayoutINS4_7SwizzleILi2ELi4ELi3EEENS4_18smem_ptr_flag_bitsILi8EEENSW_INS5_IJNSA_ILi8EEESG_EEENS5_IJSG_SC_EEEEEEEvNS4_8identityES14_S1E_vS1F_EENS_8epilogue10collective18CollectiveEpilogueINS1H_23Sm100TmaWarpSpecializedILi1ELi1ELi64ELb0ELb0EEEJNS5_IJNSA_ILi128EEESG_SG_EEENS5_IJNSW_IS1M_SC_EENSW_ISG_SC_EEEEESI_SJ_SI_SJ_NS1H_6fusion15FusionCallbacksIS1L_NS1R_17LinearCombinationISI_fSI_fLNS_15FloatRoundStyleE2EEES1N_S1Q_JEEENS4_5SM1004TMEM4LOAD26SM100_TMEM_LOAD_32dp32b64xENS4_13SM90_TMA_LOADES1E_NS4_39AutoVectorizingCopyWithAssumedAlignmentILi128EEENS4_14SM90_TMA_STOREES1E_S23_S23_EEEvvEEEEvNT_6ParamsE) ;  /* 0xffffff7402287950 */ /* 0x000fea0003c3ffff */
        .weak           $__internal_2_$__cuda_sm10x_tcgen05_guardrail_trap_unallocated_columns_being_dealloced
        .type           $__internal_2_$__cuda_sm10x_tcgen05_guardrail_trap_unallocated_columns_being_dealloced,@function
        .size           $__internal_2_$__cuda_sm10x_tcgen05_guardrail_trap_unallocated_columns_being_dealloced,(.L_x_198 - $__internal_2_$__cuda_sm10x_tcgen05_guardrail_trap_unallocated_columns_being_dealloced)
$__internal_2_$__cuda_sm10x_tcgen05_guardrail_trap_unallocated_columns_being_dealloced:
[----:B------:R-:W-:Y:S05]  /*8b60*/  BPT.TRAP 0x1 ;  /* 0x000000040000795c */ /* 0x000fea0000300000 */
[----:B------:R-:W-:-:S04]  /*8b70*/  HFMA2 R3, -RZ, RZ, 0, 0 ;  /* 0x00000000ff037431 */ /* 0x000fc800000001ff */
[----:B------:R-:W-:Y:S05]  /*8b80*/  RET.REL.NODEC R2 `(_ZN7cutlass13device_kernelINS_4gemm6kernel13GemmUniversalIN4cute5tupleIJiiiiEEENS1_10collective13CollectiveMmaINS1_35MainloopSm100TmaUmmaWarpSpecializedILi20ELi2ELi4ENS5_IJNS4_1CILi2EEENSA_ILi1EEESC_EEEEENS5_IJNSA_ILi256EEENSA_ILi64EEESG_EEENS_12float_e4m3_tENS5_IJlSC_lEEESI_SJ_NS4_8TiledMMAINS4_8MMA_AtomIJNS4_10MMA_TraitsINS4_25SM100_MMA_F8F6F4_2x1SM_SSEJSI_SI_fSF_SG_NS4_17integral_constantINS4_4UMMA5MajorELSQ_0EEESR_NSO_INSP_7ScaleInELSS_0EEEST_EEEEEENS4_6LayoutINS5_IJSC_SC_SC_EEENS5_IJNSA_ILi0EEESY_SY_EEEEENS5_IJNS4_10UnderscoreES11_S11_EEEEENS4_18SM100_TMA_2SM_LOADENS4_14ComposedLayoutINS4_7SwizzleILi2ELi4ELi3EEENS4_18smem_ptr_flag_bitsILi8EEENSW_INS5_IJNSA_ILi8EEESG_EEENS5_IJSG_SC_EEEEEEEvNS4_8identityES14_S1E_vS1F_EENS_8epilogue10collective18CollectiveEpilogueINS1H_23Sm100TmaWarpSpecializedILi1ELi1ELi64ELb0ELb0EEEJNS5_IJNSA_ILi128EEESG_SG_EEENS5_IJNSW_IS1M_SC_EENSW_ISG_SC_EEEEESI_SJ_SI_SJ_NS1H_6fusion15FusionCallbacksIS1L_NS1R_17LinearCombinationISI_fSI_fLNS_15FloatRoundStyleE2EEES1N_S1Q_JEEENS4_5SM1004TMEM4LOAD26SM100_TMEM_LOAD_32dp32b64xENS4_13SM90_TMA_LOADES1E_NS4_39AutoVectorizingCopyWithAssumedAlignmentILi128EEENS4_14SM90_TMA_STOREES1E_S23_S23_EEEvvEEEEvNT_6ParamsE) ;  /* 0xffffff74021c7950 */ /* 0x000fea0003c3ffff */
.L_x_197:
[----:B------:R-:W-:-:S00]  /*8b90*/  BRA `(.L_x_197) ;  /* 0xfffffffc00fc7947 */ /* 0x000fc0000383ffff */
[----:B------:R-:W-:-:S00]  /*8ba0*/  NOP ;  /* 0x0000000000007918 */ /* 0x000fc00000000000 */
        /* <DEDUP_REMOVED lines=13> */
.L_x_198:


//--------------------- .nv.global.init           --------------------------
	.section	.nv.global.init,"aw",@progbits
.nv.global.init:
	.type		$str$27,@object
	.size		$str$27,($str$28 - $str$27)
$str$27:
        /*0000*/ 	.byte	0x28, 0x61, 0x64, 0x64, 0x72, 0x65, 0x73, 0x73, 0x20, 0x26, 0x20, 0x6d, 0x61, 0x73, 0x6b, 0x29
        /*0010*/ 	.byte	0x20, 0x3d, 0x3d, 0x20, 0x30, 0x00
	.type		$str$28,@object
	.size		$str$28,($str$26 - $str$28)
$str$28:
        /*0016*/ 	.byte	0x2f, 0x74, 0x6d, 0x70, 0x2f, 0x63, 0x75, 0x74, 0x6c, 0x61, 0x73, 0x73, 0x5f, 0x73, 0x77, 0x65
        /*0026*/ 	.byte	0x65, 0x70, 0x5f, 0x73, 0x72, 0x63, 0x2f, 0x69, 0x6e, 0x63, 0x6c, 0x75, 0x64, 0x65, 0x2f, 0x63
        /*0036*/ 	.byte	0x75, 0x74, 0x65, 0x2f, 0x70, 0x6f, 0x69, 0x6e, 0x74, 0x65, 0x72, 0x5f, 0x66, 0x6c, 0x61, 0x67
        /*0046*/ 	.byte	0x67, 0x65, 0x64, 0x2e, 0x68, 0x70, 0x70, 0x00
	.type		$str$26,@object
	.size		$str$26,($str$25 - $str$26)
$str$26:
        /*004e*/ 	.byte	0x2f, 0x74, 0x6d, 0x70, 0x2f, 0x63, 0x75, 0x74, 0x6c, 0x61, 0x73, 0x73, 0x5f, 0x73, 0x77, 0x65
        /*005e*/ 	.byte	0x65, 0x70, 0x5f, 0x73, 0x72, 0x63, 0x2f, 0x69, 0x6e, 0x63, 0x6c, 0x75, 0x64, 0x65, 0x2f, 0x63
        /*006e*/ 	.byte	0x75, 0x74, 0x65, 0x2f, 0x61, 0x74, 0x6f, 0x6d, 0x2f, 0x63, 0x6f, 0x70, 0x79, 0x5f, 0x74, 0x72
        /*007e*/ 	.byte	0x61, 0x69, 0x74, 0x73, 0x5f, 0x73, 0x6d, 0x31, 0x30, 0x30, 0x2e, 0x68, 0x70, 0x70, 0x00
	.type		$str$25,@object
	.size		$str$25,(__unnamed_1 - $str$25)
$str$25:
        /*008d*/ 	.byte	0x28, 0x28, 0x75, 0x69, 0x6e, 0x74, 0x33, 0x32, 0x5f, 0x74, 0x28, 0x74, 0x68, 0x72, 0x65, 0x61
        /*009d*/ 	.byte	0x64, 0x49, 0x64, 0x78, 0x2e, 0x78, 0x29, 0x20, 0x2f, 0x20, 0x33, 0x32, 0x29, 0x20, 0x25, 0x20
        /*00ad*/ 	.byte	0x34, 0x29, 0x20, 0x3d, 0x3d, 0x20, 0x28, 0x28, 0x28, 0x74, 0x6d, 0x65, 0x6d, 0x5f, 0x61, 0x64
        /*00bd*/ 	.byte	0x64, 0x72, 0x20, 0x3e, 0x3e, 0x20, 0x31, 0x36, 0x29, 0x20, 0x2f, 0x20, 0x33, 0x32, 0x29, 0x20
        /*00cd*/ 	.byte	0x25, 0x20, 0x34, 0x29, 0x00
	.type		__unnamed_1,@object
	.size		__unnamed_1,(__unnamed_2 - __unnamed_1)
__unnamed_1:
        /*00d2*/ 	.byte	0x61, 0x75, 0x74, 0x6f, 0x20, 0x63, 0x75, 0x74, 0x65, 0x3a, 0x3a, 0x61, 0x73, 0x5f, 0x70, 0x6f
        /* <DEDUP_REMOVED lines=24> */
        /*0262*/ 	.byte	0x43, 0x3c, 0x38, 0x31, 0x39, 0x32, 0x3e, 0x3e, 0x3e, 0x3e, 0x5d, 0x00
	.type		__unnamed_2,@object
	.size		__unnamed_2,(.L_2 - __unnamed_2)
__unnamed_2:
        /* <DEDUP_REMOVED lines=42> */
        /*050e*/ 	.byte	0x3e, 0x3e, 0x3e, 0x3e, 0x5d, 0x00
.L_2:


//--------------------- .nv.shared._ZN7cutlass13device_kernelINS_4gemm6kernel13GemmUniversalIN4cute5tupleIJiiiiEEENS1_10collective13CollectiveMmaINS1_35MainloopSm100TmaUmmaWarpSpecializedILi20ELi2ELi4ENS5_IJNS4_1CILi2EEENSA_ILi1EEESC_EEEEENS5_IJNSA_ILi256EEENSA_ILi64EEESG_EEENS_12float_e4m3_tENS5_IJlSC_lEEESI_SJ_NS4_8TiledMMAINS4_8MMA_AtomIJNS4_10MMA_TraitsINS4_25SM100_MMA_F8F6F4_2x1SM_SSEJSI_SI_fSF_SG_NS4_17integral_constantINS4_4UMMA5MajorELSQ_0EEESR_NSO_INSP_7ScaleInELSS_0EEEST_EEEEEENS4_6LayoutINS5_IJSC_SC_SC_EEENS5_IJNSA_ILi0EEESY_SY_EEEEENS5_IJNS4_10UnderscoreES11_S11_EEEEENS4_18SM100_TMA_2SM_LOADENS4_14ComposedLayoutINS4_7SwizzleILi2ELi4ELi3EEENS4_18smem_ptr_flag_bitsILi8EEENSW_INS5_IJNSA_ILi8EEESG_EEENS5_IJSG_SC_EEEEEEEvNS4_8identityES14_S1E_vS1F_EENS_8epilogue10collective18CollectiveEpilogueINS1H_23Sm100TmaWarpSpecializedILi1ELi1ELi64ELb0ELb0EEEJNS5_IJNSA_ILi128EEESG_SG_EEENS5_IJNSW_IS1M_SC_EENSW_ISG_SC_EEEEESI_SJ_SI_SJ_NS1H_6fusion15FusionCallbacksIS1L_NS1R_17LinearCombinationISI_fSI_fLNS_15FloatRoundStyleE2EEES1N_S1Q_JEEENS4_5SM1004TMEM4LOAD26SM100_TMEM_LOAD_32dp32b64xENS4_13SM90_TMA_LOADES1E_NS4_39AutoVectorizingCopyWithAssumedAlignmentILi128EEENS4_14SM90_TMA_STOREES1E_S23_S23_EEEvvEEEEvNT_6ParamsE --------------------------
	.section	.nv.shared._ZN7cutlass13device_kernelINS_4gemm6kernel13GemmUniversalIN4cute5tupleIJiiiiEEENS1_10collective13CollectiveMmaINS1_35MainloopSm100TmaUmmaWarpSpecializedILi20ELi2ELi4ENS5_IJNS4_1CILi2EEENSA_ILi1EEESC_EEEEENS5_IJNSA_ILi256EEENSA_ILi64EEESG_EEENS_12float_e4m3_tENS5_IJlSC_lEEESI_SJ_NS4_8TiledMMAINS4_8MMA_AtomIJNS4_10MMA_TraitsINS4_25SM100_MMA_F8F6F4_2x1SM_SSEJSI_SI_fSF_SG_NS4_17integral_constantINS4_4UMMA5MajorELSQ_0EEESR_NSO_INSP_7ScaleInELSS_0EEEST_EEEEEENS4_6LayoutINS5_IJSC_SC_SC_EEENS5_IJNSA_ILi0EEESY_SY_EEEEENS5_IJNS4_10UnderscoreES11_S11_EEEEENS4_18SM100_TMA_2SM_LOADENS4_14ComposedLayoutINS4_7SwizzleILi2ELi4ELi3EEENS4_18smem_ptr_flag_bitsILi8EEENSW_INS5_IJNSA_ILi8EEESG_EEENS5_IJSG_SC_EEEEEEEvNS4_8identityES14_S1E_vS1F_EENS_8epilogue10collective18CollectiveEpilogueINS1H_23Sm100TmaWarpSpecializedILi1ELi1ELi64ELb0ELb0EEEJNS5_IJNSA_ILi128EEESG_SG_EEENS5_IJNSW_IS1M_SC_EENSW_ISG_SC_EEEEESI_SJ_SI_SJ_NS1H_6fusion15FusionCallbacksIS1L_NS1R_17LinearCombinationISI_fSI_fLNS_15FloatRoundStyleE2EEES1N_S1Q_JEEENS4_5SM1004TMEM4LOAD26SM100_TMEM_LOAD_32dp32b64xENS4_13SM90_TMA_LOADES1E_NS4_39AutoVectorizingCopyWithAssumedAlignmentILi128EEENS4_14SM90_TMA_STOREES1E_S23_S23_EEEvvEEEEvNT_6ParamsE,"aw",@nobits
	.sectionflags	@""
	.align	16
	.zero		1024


//--------------------- .nv.shared.reserved.0     --------------------------
	.section	.nv.shared.reserved.0,"aw",@nobits
	.weak		__nv_reservedSMEM_offset_0_alias
	.size		__nv_reservedSMEM_offset_0_alias, 0, 64
	.other		__nv_reservedSMEM_offset_0_alias,@"STO_CUDA_RESERVED_SHARED STV_DEFAULT"
__nv_reservedSMEM_offset_0_alias:
	.zero		0
.nv.shared.reserved.0:
	.zero		64
	.weak		__nv_reservedSMEM_tcgen05_partition
	.type		__nv_reservedSMEM_tcgen05_partition,@object
	.size		__nv_reservedSMEM_tcgen05_partition,(.L_0 - __nv_reservedSMEM_tcgen05_partition)
__nv_reservedSMEM_tcgen05_partition:
	.zero		32
.L_0:


//--------------------- .nv.global                --------------------------
	.section	.nv.global,"aw",@nobits
.nv.global:
	.type		_ZN39_INTERNAL_4b0ef3a0_4_k_cu_a6f81a57_30854cute1_E,@object
	.size		_ZN39_INTERNAL_4b0ef3a0_4_k_cu_a6f81a57_30854cute1_E,(_ZN39_INTERNAL_4b0ef3a0_4_k_cu_a6f81a57_30854cuda3std3__45__cpo6cbeginE - _ZN39_INTERNAL_4b0ef3a0_4_k_cu_a6f81a57_30854cute1_E)
_ZN39_INTERNAL_4b0ef3a0_4_k_cu_a6f81a57_30854cute1_E:
	.zero		1
	.type		_ZN39_INTERNAL_4b0ef3a0_4_k_cu_a6f81a57_30854cuda3std3__45__cpo6cbeginE,@object
	.size		_ZN39_INTERNAL_4b0ef3a0_4_k_cu_a6f81a57_30854cuda3std3__45__cpo6cbeginE,(_ZN39_INTERNAL_4b0ef3a0_4_k_cu_a6f81a57_30854cuda3std3__48in_placeE - _ZN39_INTERNAL_4b0ef3a0_4_k_cu_a6f81a57_30854cuda3std3__45__cpo6cbeginE)
_ZN39_INTERNAL_4b0ef3a0_4_k_cu_a6f81a57_30854cuda3std3__45__cpo6cbeginE:
	.zero		1
	.type		_ZN39_INTERNAL_4b0ef3a0_4_k_cu_a6f81a57_30854cuda3std3__48in_placeE,@object
	.size		_ZN39_INTERNAL_4b0ef3a0_4_k_cu_a6f81a57_30854cuda3std3__48in_placeE,(_ZN39_INTERNAL_4b0ef3a0_4_k_cu_a6f81a57_30854cuda3std6ranges3__45__cpo9iter_moveE - _ZN39_INTERNAL_4b0ef3a0_4_k_cu_a6f81a57_30854cuda3std3__48in_placeE)
_ZN39_INTERNAL_4b0ef3a0_4_k_cu_a6f81a57_30854cuda3std3__48in_placeE:
	.zero		1
	.type		_ZN39_INTERNAL_4b0ef3a0_4_k_cu_a6f81a57_30854cuda3std6ranges3__45__cpo9iter_moveE,@object
	.size		_ZN39_INTERNAL_4b0ef3a0_4_k_cu_a6f81a57_30854cuda3std6ranges3__45__cpo9iter_moveE,(_ZN39_INTERNAL_4b0ef3a0_4_k_cu_a6f81a57_30854cuda3std3__45__cpo5beginE - _ZN39_INTERNAL_4b0ef3a0_4_k_cu_a6f81a57_30854cuda3std6ranges3__45__cpo9iter_moveE)
_ZN39_INTERNAL_4b0ef3a0_4_k_cu_a6f81a57_30854cuda3std6ranges3__45__cpo9iter_moveE:
	.zero		1
	.type		_ZN39_INTERNAL_4b0ef3a0_4_k_cu_a6f81a57_30854cuda3std3__45__cpo5beginE,@object
	.size		_ZN39_INTERNAL_4b0ef3a0_4_k_cu_a6f81a57_30854cuda3std3__45__cpo5beginE,(_ZN39_INTERNAL_4b0ef3a0_4_k_cu_a6f81a57_30854cuda3std3__441_GLOBAL__N__4b0ef3a0_4_k_cu_a6f81a57_30856ignoreE - _ZN39_INTERNAL_4b0ef3a0_4_k_cu_a6f81a57_30854cuda3std3__45__cpo5beginE)
_ZN39_INTERNAL_4b0ef3a0_4_k_cu_a6f81a57_30854cuda3std3__45__cpo5beginE:
	.zero		1
	.type		_ZN39_INTERNAL_4b0ef3a0_4_k_cu_a6f81a57_30854cuda3std3__441_GLOBAL__N__4b0ef3a0_4_k_cu_a6f81a57_30856ignoreE,@object
	.size		_ZN39_INTERNAL_4b0ef3a0_4_k_cu_a6f81a57_30854cuda3std3__441_GLOBAL__N__4b0ef3a0_4_k_cu_a6f81a57_30856ignoreE,(_ZN39_INTERNAL_4b0ef3a0_4_k_cu_a6f81a57_30854cute7productE - _ZN39_INTERNAL_4b0ef3a0_4_k_cu_a6f81a57_30854cuda3std3__441_GLOBAL__N__4b0ef3a0_4_k_cu_a6f81a57_30856ignoreE)
_ZN39_INTERNAL_4b0ef3a0_4_k_cu_a6f81a57_30854cuda3std3__441_GLOBAL__N__4b0ef3a0_4_k_cu_a6f81a57_30856ignoreE:
	.zero		1
	.type		_ZN39_INTERNAL_4b0ef3a0_4_k_cu_a6f81a57_30854cute7productE,@object
	.size		_ZN39_INTERNAL_4b0ef3a0_4_k_cu_a6f81a57_30854cute7productE,(_ZN39_INTERNAL_4b0ef3a0_4_k_cu_a6f81a57_30854cuda3std3__45__cpo3endE - _ZN39_INTERNAL_4b0ef3a0_4_k_cu_a6f81a57_30854cute7productE)
_ZN39_INTERNAL_4b0ef3a0_4_k_cu_a6f81a57_30854cute7productE:
	.zero		1
	.type		_ZN39_INTERNAL_4b0ef3a0_4_k_cu_a6f81a57_30854cuda3std3__45__cpo3endE,@object
	.size		_ZN39_INTERNAL_4b0ef3a0_4_k_cu_a6f81a57_30854cuda3std3__45__cpo3endE,(_ZN39_INTERNAL_4b0ef3a0_4_k_cu_a6f81a57_30854cuda3std3__419piecewise_constructE - _ZN39_INTERNAL_4b0ef3a0_4_k_cu_a6f81a57_30854cuda3std3__45__cpo3endE)
_ZN39_INTERNAL_4b0ef3a0_4_k_cu_a6f81a57_30854cuda3std3__45__cpo3endE:
	.zero		1
	.type		_ZN39_INTERNAL_4b0ef3a0_4_k_cu_a6f81a57_30854cuda3std3__419piecewise_constructE,@object
	.size		_ZN39_INTERNAL_4b0ef3a0_4_k_cu_a6f81a57_30854cuda3std3__419piecewise_constructE,(_ZN39_INTERNAL_4b0ef3a0_4_k_cu_a6f81a57_30854cuda3std3__45__cpo4cendE - _ZN39_INTERNAL_4b0ef3a0_4_k_cu_a6f81a57_30854cuda3std3__419piecewise_constructE)
_ZN39_INTERNAL_4b0ef3a0_4_k_cu_a6f81a57_30854cuda3std3__419piecewise_constructE:
	.zero		1
	.type		_ZN39_INTERNAL_4b0ef3a0_4_k_cu_a6f81a57_30854cuda3std3__45__cpo4cendE,@object
	.size		_ZN39_INTERNAL_4b0ef3a0_4_k_cu_a6f81a57_30854cuda3std3__45__cpo4cendE,(_ZN39_INTERNAL_4b0ef3a0_4_k_cu_a6f81a57_30854cuda3std6ranges3__45__cpo4swapE - _ZN39_INTERNAL_4b0ef3a0_4_k_cu_a6f81a57_30854cuda3std3__45__cpo4cendE)
_ZN39_INTERNAL_4b0ef3a0_4_k_cu_a6f81a57_30854cuda3std3__45__cpo4cendE:
	.zero		1
	.type		_ZN39_INTERNAL_4b0ef3a0_4_k_cu_a6f81a57_30854cuda3std6ranges3__45__cpo4swapE,@object
	.size		_ZN39_INTERNAL_4b0ef3a0_4_k_cu_a6f81a57_30854cuda3std6ranges3__45__cpo4swapE,(.L_10 - _ZN39_INTERNAL_4b0ef3a0_4_k_cu_a6f81a57_30854cuda3std6ranges3__45__cpo4swapE)
_ZN39_INTERNAL_4b0ef3a0_4_k_cu_a6f81a57_30854cuda3std6ranges3__45__cpo4swapE:
	.zero		1
.L_10:


//--------------------- .nv.constant0._ZN7cutlass13device_kernelINS_4gemm6kernel13GemmUniversalIN4cute5tupleIJiiiiEEENS1_10collective13CollectiveMmaINS1_35MainloopSm100TmaUmmaWarpSpecializedILi20ELi2ELi4ENS5_IJNS4_1CILi2EEENSA_ILi1EEESC_EEEEENS5_IJNSA_ILi256EEENSA_ILi64EEESG_EEENS_12float_e4m3_tENS5_IJlSC_lEEESI_SJ_NS4_8TiledMMAINS4_8MMA_AtomIJNS4_10MMA_TraitsINS4_25SM100_MMA_F8F6F4_2x1SM_SSEJSI_SI_fSF_SG_NS4_17integral_constantINS4_4UMMA5MajorELSQ_0EEESR_NSO_INSP_7ScaleInELSS_0EEEST_EEEEEENS4_6LayoutINS5_IJSC_SC_SC_EEENS5_IJNSA_ILi0EEESY_SY_EEEEENS5_IJNS4_10UnderscoreES11_S11_EEEEENS4_18SM100_TMA_2SM_LOADENS4_14ComposedLayoutINS4_7SwizzleILi2ELi4ELi3EEENS4_18smem_ptr_flag_bitsILi8EEENSW_INS5_IJNSA_ILi8EEESG_EEENS5_IJSG_SC_EEEEEEEvNS4_8identityES14_S1E_vS1F_EENS_8epilogue10collective18CollectiveEpilogueINS1H_23Sm100TmaWarpSpecializedILi1ELi1ELi64ELb0ELb0EEEJNS5_IJNSA_ILi128EEESG_SG_EEENS5_IJNSW_IS1M_SC_EENSW_ISG_SC_EEEEESI_SJ_SI_SJ_NS1H_6fusion15FusionCallbacksIS1L_NS1R_17LinearCombinationISI_fSI_fLNS_15FloatRoundStyleE2EEES1N_S1Q_JEEENS4_5SM1004TMEM4LOAD26SM100_TMEM_LOAD_32dp32b64xENS4_13SM90_TMA_LOADES1E_NS4_39AutoVectorizingCopyWithAssumedAlignmentILi128EEENS4_14SM90_TMA_STOREES1E_S23_S23_EEEvvEEEEvNT_6ParamsE --------------------------
	.section	.nv.constant0._ZN7cutlass13device_kernelINS_4gemm6kernel13GemmUniversalIN4cute5tupleIJiiiiEEENS1_10collective13CollectiveMmaINS1_35MainloopSm100TmaUmmaWarpSpecializedILi20ELi2ELi4ENS5_IJNS4_1CILi2EEENSA_ILi1EEESC_EEEEENS5_IJNSA_ILi256EEENSA_ILi64EEESG_EEENS_12float_e4m3_tENS5_IJlSC_lEEESI_SJ_NS4_8TiledMMAINS4_8MMA_AtomIJNS4_10MMA_TraitsINS4_25SM100_MMA_F8F6F4_2x1SM_SSEJSI_SI_fSF_SG_NS4_17integral_constantINS4_4UMMA5MajorELSQ_0EEESR_NSO_INSP_7ScaleInELSS_0EEEST_EEEEEENS4_6LayoutINS5_IJSC_SC_SC_EEENS5_IJNSA_ILi0EEESY_SY_EEEEENS5_IJNS4_10UnderscoreES11_S11_EEEEENS4_18SM100_TMA_2SM_LOADENS4_14ComposedLayoutINS4_7SwizzleILi2ELi4ELi3EEENS4_18smem_ptr_flag_bitsILi8EEENSW_INS5_IJNSA_ILi8EEESG_EEENS5_IJSG_SC_EEEEEEEvNS4_8identityES14_S1E_vS1F_EENS_8epilogue10collective18CollectiveEpilogueINS1H_23Sm100TmaWarpSpecializedILi1ELi1ELi64ELb0ELb0EEEJNS5_IJNSA_ILi128EEESG_SG_EEENS5_IJNSW_IS1M_SC_EENSW_ISG_SC_EEEEESI_SJ_SI_SJ_NS1H_6fusion15FusionCallbacksIS1L_NS1R_17LinearCombinationISI_fSI_fLNS_15FloatRoundStyleE2EEES1N_S1Q_JEEENS4_5SM1004TMEM4LOAD26SM100_TMEM_LOAD_32dp32b64xENS4_13SM90_TMA_LOADES1E_NS4_39AutoVectorizingCopyWithAssumedAlignmentILi128EEENS4_14SM90_TMA_STOREES1E_S23_S23_EEEvvEEEEvNT_6ParamsE,"a",@progbits
	.sectionflags	@""
	.align	4
.nv.constant0._ZN7cutlass13device_kernelINS_4gemm6kernel13GemmUniversalIN4cute5tupleIJiiiiEEENS1_10collective13CollectiveMmaINS1_35MainloopSm100TmaUmmaWarpSpecializedILi20ELi2ELi4ENS5_IJNS4_1CILi2EEENSA_ILi1EEESC_EEEEENS5_IJNSA_ILi256EEENSA_ILi64EEESG_EEENS_12float_e4m3_tENS5_IJlSC_lEEESI_SJ_NS4_8TiledMMAINS4_8MMA_AtomIJNS4_10MMA_TraitsINS4_25SM100_MMA_F8F6F4_2x1SM_SSEJSI_SI_fSF_SG_NS4_17integral_constantINS4_4UMMA5MajorELSQ_0EEESR_NSO_INSP_7ScaleInELSS_0EEEST_EEEEEENS4_6LayoutINS5_IJSC_SC_SC_EEENS5_IJNSA_ILi0EEESY_SY_EEEEENS5_IJNS4_10UnderscoreES11_S11_EEEEENS4_18SM100_TMA_2SM_LOADENS4_14ComposedLayoutINS4_7SwizzleILi2ELi4ELi3EEENS4_18smem_ptr_flag_bitsILi8EEENSW_INS5_IJNSA_ILi8EEESG_EEENS5_IJSG_SC_EEEEEEEvNS4_8identityES14_S1E_vS1F_EENS_8epilogue10collective18CollectiveEpilogueINS1H_23Sm100TmaWarpSpecializedILi1ELi1ELi64ELb0ELb0EEEJNS5_IJNSA_ILi128EEESG_SG_EEENS5_IJNSW_IS1M_SC_EENSW_ISG_SC_EEEEESI_SJ_SI_SJ_NS1H_6fusion15FusionCallbacksIS1L_NS1R_17LinearCombinationISI_fSI_fLNS_15FloatRoundStyleE2EEES1N_S1Q_JEEENS4_5SM1004TMEM4LOAD26SM100_TMEM_LOAD_32dp32b64xENS4_13SM90_TMA_LOADES1E_NS4_39AutoVectorizingCopyWithAssumedAlignmentILi128EEENS4_14SM90_TMA_STOREES1E_S23_S23_EEEvvEEEEvNT_6ParamsE:
	.zero		2944


//--------------------- SYMBOLS --------------------------

	.type		.nv.reservedSmem.offset0,@object
	.size		.nv.reservedSmem.offset0,0x4
	.type		.nv.reservedSmem.cap,@object
	.size		.nv.reservedSmem.cap,0x4
	.type		__assertfail,@function
